	.target	sm_90a

	.elftype	@"ET_EXEC"


//--------------------- .note.nv.tkinfo           --------------------------
	.section	.note.nv.tkinfo,"",@"SHT_NOTE"
	.sectionflags	@"SHF_NOTE_NV_TKINFO"
	.tkinfo
        /*0018*/ 	.word	0x00000002
        /*0030*/ 	.string	""
        /*0030*/ 	.string	"ptxas"
        /*0030*/ 	.string	"Cuda compilation tools, release 13.0, V13.0.88"
        /*0030*/ 	.string	"Build cuda_13.0.r13.0/compiler.36424714_0"
        /*0030*/ 	.string	"-v  -suppress-debug-info  -lineinfo  -arch sm_90a "



//--------------------- .note.nv.cuinfo           --------------------------
	.section	.note.nv.cuinfo,"",@"SHT_NOTE"
	.sectionflags	@"SHF_NOTE_NV_CUINFO"
        /*0018*/ 	.short	0x0002
        /*001a*/ 	.short	0x005a
        /*001c*/ 	.short	0x0082
	.zero		2


//--------------------- .nv.info                  --------------------------
	.section	.nv.info,"",@"SHT_CUDA_INFO"
	.align	4


	//----- nvinfo : EIATTR_REGCOUNT
	.align		4
        /*0000*/ 	.byte	0x04, 0x2f
        /*0002*/ 	.short	(.L_1 - .L_0)
	.align		4
.L_0:
        /*0004*/ 	.word	index@(matmul_kernel)
        /*0008*/ 	.word	0x000000ff


	//----- nvinfo : EIATTR_FRAME_SIZE
	.align		4
.L_1:
        /*000c*/ 	.byte	0x04, 0x11
        /*000e*/ 	.short	(.L_3 - .L_2)
	.align		4
.L_2:
        /*0010*/ 	.word	index@(matmul_kernel)
        /*0014*/ 	.word	0x00000000


	//----- nvinfo : EIATTR_MIN_STACK_SIZE
	.align		4
.L_3:
        /*0018*/ 	.byte	0x04, 0x12
        /*001a*/ 	.short	(.L_5 - .L_4)
	.align		4
.L_4:
        /*001c*/ 	.word	index@(matmul_kernel)
        /*0020*/ 	.word	0x00000000
.L_5:


//--------------------- .nv.compat                --------------------------
	.section	.nv.compat,"",@"SHT_CUDA_COMPAT_INFO"
	.align	4
        /*0000*/ 	.byte	0x02, 0x09, 0x01, 0x00, 0x02, 0x02, 0x04, 0x00, 0x02, 0x05, 0x05, 0x00, 0x03, 0x07, 0x01, 0x01
        /*0010*/ 	.byte	0x02, 0x03, 0x00, 0x00, 0x02, 0x06, 0x01, 0x00, 0x04, 0x0b, 0x08, 0x00, 0x00, 0x00, 0x00, 0x00
        /*0020*/ 	.byte	0x00, 0x00, 0x00, 0x00


//--------------------- .nv.info.matmul_kernel    --------------------------
	.section	.nv.info.matmul_kernel,"",@"SHT_CUDA_INFO"
	.sectionflags	@""
	.align	4


	//----- nvinfo : EIATTR_CUDA_API_VERSION
	.align		4
        /*0000*/ 	.byte	0x04, 0x37
        /*0002*/ 	.short	(.L_7 - .L_6)
.L_6:
        /*0004*/ 	.word	0x00000082


	//----- nvinfo : EIATTR_KPARAM_INFO
	.align		4
.L_7:
        /*0008*/ 	.byte	0x04, 0x17
        /*000a*/ 	.short	(.L_9 - .L_8)
.L_8:
        /*000c*/ 	.word	0x00000000
        /*0010*/ 	.short	0x000d
        /*0012*/ 	.short	0x0048
        /*0014*/ 	.byte	0x00, 0xf4, 0x21, 0x00


	//----- nvinfo : EIATTR_KPARAM_INFO
	.align		4
.L_9:
        /*0018*/ 	.byte	0x04, 0x17
        /*001a*/ 	.short	(.L_11 - .L_10)
.L_10:
        /*001c*/ 	.word	0x00000000
        /*0020*/ 	.short	0x000c
        /*0022*/ 	.short	0x0040
        /*0024*/ 	.byte	0x00, 0xf4, 0x21, 0x00


	//----- nvinfo : EIATTR_KPARAM_INFO
	.align		4
.L_11:
        /*0028*/ 	.byte	0x04, 0x17
        /*002a*/ 	.short	(.L_13 - .L_12)
.L_12:
        /*002c*/ 	.word	0x00000000
        /*0030*/ 	.short	0x000b
        /*0032*/ 	.short	0x0038
        /*0034*/ 	.byte	0x00, 0xf0, 0x11, 0x00


	//----- nvinfo : EIATTR_KPARAM_INFO
	.align		4
.L_13:
        /*0038*/ 	.byte	0x04, 0x17
        /*003a*/ 	.short	(.L_15 - .L_14)
.L_14:
        /*003c*/ 	.word	0x00000000
        /*0040*/ 	.short	0x000a
        /*0042*/ 	.short	0x0034
        /*0044*/ 	.byte	0x00, 0xf0, 0x11, 0x00


	//----- nvinfo : EIATTR_KPARAM_INFO
	.align		4
.L_15:
        /*0048*/ 	.byte	0x04, 0x17
        /*004a*/ 	.short	(.L_17 - .L_16)
.L_16:
        /*004c*/ 	.word	0x00000000
        /*0050*/ 	.short	0x0009
        /*0052*/ 	.short	0x0030
        /*0054*/ 	.byte	0x00, 0xf0, 0x11, 0x00


	//----- nvinfo : EIATTR_KPARAM_INFO
	.align		4
.L_17:
        /*0058*/ 	.byte	0x04, 0x17
        /*005a*/ 	.short	(.L_19 - .L_18)
.L_18:
        /*005c*/ 	.word	0x00000000
        /*0060*/ 	.short	0x0008
        /*0062*/ 	.short	0x002c
        /*0064*/ 	.byte	0x00, 0xf0, 0x11, 0x00


	//----- nvinfo : EIATTR_KPARAM_INFO
	.align		4
.L_19:
        /*0068*/ 	.byte	0x04, 0x17
        /*006a*/ 	.short	(.L_21 - .L_20)
.L_20:
        /*006c*/ 	.word	0x00000000
        /*0070*/ 	.short	0x0007
        /*0072*/ 	.short	0x0028
        /*0074*/ 	.byte	0x00, 0xf0, 0x11, 0x00


	//----- nvinfo : EIATTR_KPARAM_INFO
	.align		4
.L_21:
        /*0078*/ 	.byte	0x04, 0x17
        /*007a*/ 	.short	(.L_23 - .L_22)
.L_22:
        /*007c*/ 	.word	0x00000000
        /*0080*/ 	.short	0x0006
        /*0082*/ 	.short	0x0024
        /*0084*/ 	.byte	0x00, 0xf0, 0x11, 0x00


	//----- nvinfo : EIATTR_KPARAM_INFO
	.align		4
.L_23:
        /*0088*/ 	.byte	0x04, 0x17
        /*008a*/ 	.short	(.L_25 - .L_24)
.L_24:
        /*008c*/ 	.word	0x00000000
        /*0090*/ 	.short	0x0005
        /*0092*/ 	.short	0x0020
        /*0094*/ 	.byte	0x00, 0xf0, 0x11, 0x00


	//----- nvinfo : EIATTR_KPARAM_INFO
	.align		4
.L_25:
        /*0098*/ 	.byte	0x04, 0x17
        /*009a*/ 	.short	(.L_27 - .L_26)
.L_26:
        /*009c*/ 	.word	0x00000000
        /*00a0*/ 	.short	0x0004
        /*00a2*/ 	.short	0x001c
        /*00a4*/ 	.byte	0x00, 0xf0, 0x11, 0x00


	//----- nvinfo : EIATTR_KPARAM_INFO
	.align		4
.L_27:
        /*00a8*/ 	.byte	0x04, 0x17
        /*00aa*/ 	.short	(.L_29 - .L_28)
.L_28:
        /*00ac*/ 	.word	0x00000000
        /*00b0*/ 	.short	0x0003
        /*00b2*/ 	.short	0x0018
        /*00b4*/ 	.byte	0x00, 0xf0, 0x11, 0x00


	//----- nvinfo : EIATTR_KPARAM_INFO
	.align		4
.L_29:
        /*00b8*/ 	.byte	0x04, 0x17
        /*00ba*/ 	.short	(.L_31 - .L_30)
.L_30:
        /*00bc*/ 	.word	0x00000000
        /*00c0*/ 	.short	0x0002
        /*00c2*/ 	.short	0x0010
        /*00c4*/ 	.byte	0x00, 0xf4, 0x21, 0x00


	//----- nvinfo : EIATTR_KPARAM_INFO
	.align		4
.L_31:
        /*00c8*/ 	.byte	0x04, 0x17
        /*00ca*/ 	.short	(.L_33 - .L_32)
.L_32:
        /*00cc*/ 	.word	0x00000000
        /*00d0*/ 	.short	0x0001
        /*00d2*/ 	.short	0x0008
        /*00d4*/ 	.byte	0x00, 0xf4, 0x21, 0x00


	//----- nvinfo : EIATTR_KPARAM_INFO
	.align		4
.L_33:
        /*00d8*/ 	.byte	0x04, 0x17
        /*00da*/ 	.short	(.L_35 - .L_34)
.L_34:
        /*00dc*/ 	.word	0x00000000
        /*00e0*/ 	.short	0x0000
        /*00e2*/ 	.short	0x0000
        /*00e4*/ 	.byte	0x00, 0xf4, 0x21, 0x00


	//----- nvinfo : EIATTR_EXPLICIT_CLUSTER
	.align		4
.L_35:
        /*00e8*/ 	.byte	0x01, 0x3e
	.zero		2


	//----- nvinfo : EIATTR_CTA_PER_CLUSTER
	.align		4
        /*00ec*/ 	.byte	0x04, 0x3d
        /*00ee*/ 	.short	(.L_37 - .L_36)
.L_36:
        /*00f0*/ 	.word	0x00000002
        /*00f4*/ 	.word	0x00000001
        /*00f8*/ 	.word	0x00000001


	//----- nvinfo : EIATTR_SPARSE_MMA_MASK
	.align		4
.L_37:
        /*00fc*/ 	.byte	0x03, 0x50
        /*00fe*/ 	.short	0x0000


	//----- nvinfo : EIATTR_MAXREG_COUNT
	.align		4
        /*0100*/ 	.byte	0x03, 0x1b
        /*0102*/ 	.short	0x00ff


	//----- nvinfo : EIATTR_NUM_BARRIERS
	.align		4
        /*0104*/ 	.byte	0x02, 0x4c
        /*0106*/ 	.byte	0x01
	.zero		1


	//----- nvinfo : EIATTR_MERCURY_ISA_VERSION
	.align		4
        /*0108*/ 	.byte	0x03, 0x5f
        /*010a*/ 	.short	0x0101


	//----- nvinfo : EIATTR_EXIT_INSTR_OFFSETS
	.align		4
        /*010c*/ 	.byte	0x04, 0x1c
        /*010e*/ 	.short	(.L_39 - .L_38)


	//   ....[0]....
.L_38:
        /*0110*/ 	.word	0x0000a030


	//   ....[1]....
        /*0114*/ 	.word	0x0000a050


	//----- nvinfo : EIATTR_REQNTID
	.align		4
.L_39:
        /*0118*/ 	.byte	0x04, 0x10
        /*011a*/ 	.short	(.L_41 - .L_40)
.L_40:
        /*011c*/ 	.word	0x00000080
        /*0120*/ 	.word	0x00000001
        /*0124*/ 	.word	0x00000001


	//----- nvinfo : EIATTR_CBANK_PARAM_SIZE
	.align		4
.L_41:
        /*0128*/ 	.byte	0x03, 0x19
        /*012a*/ 	.short	0x0050


	//----- nvinfo : EIATTR_PARAM_CBANK
	.align		4
        /*012c*/ 	.byte	0x04, 0x0a
        /*012e*/ 	.short	(.L_43 - .L_42)
	.align		4
.L_42:
        /*0130*/ 	.word	index@(.nv.constant0.matmul_kernel)
        /*0134*/ 	.short	0x0210
        /*0136*/ 	.short	0x0050


	//----- nvinfo : EIATTR_SW_WAR
	.align		4
.L_43:
        /*0138*/ 	.byte	0x04, 0x36
        /*013a*/ 	.short	(.L_45 - .L_44)
.L_44:
        /*013c*/ 	.word	0x00000008
.L_45:


//--------------------- .nv.callgraph             --------------------------
	.section	.nv.callgraph,"",@"SHT_CUDA_CALLGRAPH"
	.align	4
	.sectionentsize	8
	.align		4
        /*0000*/ 	.word	0x00000000
	.align		4
        /*0004*/ 	.word	0xffffffff
	.align		4
        /*0008*/ 	.word	0x00000000
	.align		4
        /*000c*/ 	.word	0xfffffffe
	.align		4
        /*0010*/ 	.word	0x00000000
	.align		4
        /*0014*/ 	.word	0xfffffffd
	.align		4
        /*0018*/ 	.word	0x00000000
	.align		4
        /*001c*/ 	.word	0xfffffffc


//--------------------- .text.matmul_kernel       --------------------------
	.section	.text.matmul_kernel,"ax",@progbits
	.align	128
        .global         matmul_kernel
        .type           matmul_kernel,@function
        .size           matmul_kernel,(.L_x_3 - matmul_kernel)
        .other          matmul_kernel,@"STO_CUDA_ENTRY STV_DEFAULT"
matmul_kernel:
.text.matmul_kernel:
[----:B------:R-:W-:Y:S08]  /*0000*/  LDC R1, c[0x0][0x28] ;  /* 0x00000a00ff017b82 */ /* 0x000ff00000000800 */
[----:B------:R-:W0:Y:S01]  /*0010*/  LDC.64 R16, c[0x0][0x228] ;  /* 0x00008a00ff107b82 */ /* 0x000e220000000a00 */
[----:B------:R-:W1:Y:S01]  /*0020*/  S2R R160, SR_TID.X ;  /* 0x0000000000a07919 */ /* 0x000e620000002100 */
[----:B------:R-:W-:Y:S01]  /*0030*/  UMOV UR6, 0x400 ;  /* 0x0000040000067882 */ /* 0x000fe20000000000 */
[----:B------:R-:W-:Y:S01]  /*0040*/  ULDC.64 UR12, c[0x0][0x208] ;  /* 0x00008200000c7ab9 */ /* 0x000fe20000000a00 */
[----:B------:R-:W-:-:S02]  /*0050*/  CS2R R88, SRZ ;  /* 0x0000000000587805 */ /* 0x000fc4000001ff00 */
[----:B------:R-:W-:Y:S02]  /*0060*/  CS2R R90, SRZ ;  /* 0x00000000005a7805 */ /* 0x000fe4000001ff00 */
[----:B------:R-:W-:Y:S02]  /*0070*/  CS2R R92, SRZ ;  /* 0x00000000005c7805 */ /* 0x000fe4000001ff00 */
[----:B------:R-:W-:Y:S01]  /*0080*/  CS2R R94, SRZ ;  /* 0x00000000005e7805 */ /* 0x000fe2000001ff00 */
[----:B------:R-:W2:Y:S01]  /*0090*/  S2UR UR4, SR_CTAID.X ;  /* 0x00000000000479c3 */ /* 0x000ea20000002500 */
[----:B------:R-:W-:Y:S02]  /*00a0*/  CS2R R96, SRZ ;  /* 0x0000000000607805 */ /* 0x000fe4000001ff00 */
[----:B------:R-:W-:Y:S02]  /*00b0*/  CS2R R98, SRZ ;  /* 0x0000000000627805 */ /* 0x000fe4000001ff00 */
[----:B------:R-:W-:-:S02]  /*00c0*/  CS2R R100, SRZ ;  /* 0x0000000000647805 */ /* 0x000fc4000001ff00 */
[----:B------:R-:W-:Y:S02]  /*00d0*/  CS2R R102, SRZ ;  /* 0x0000000000667805 */ /* 0x000fe4000001ff00 */
[----:B------:R-:W-:Y:S02]  /*00e0*/  CS2R R104, SRZ ;  /* 0x0000000000687805 */ /* 0x000fe4000001ff00 */
[----:B------:R-:W-:Y:S02]  /*00f0*/  CS2R R106, SRZ ;  /* 0x00000000006a7805 */ /* 0x000fe4000001ff00 */
[----:B------:R-:W-:Y:S01]  /*0100*/  CS2R R108, SRZ ;  /* 0x00000000006c7805 */ /* 0x000fe2000001ff00 */
[----:B------:R-:W3:Y:S01]  /*0110*/  S2UR UR7, SR_CgaCtaId ;  /* 0x00000000000779c3 */ /* 0x000ee20000008800 */
[----:B------:R-:W-:Y:S02]  /*0120*/  CS2R R110, SRZ ;  /* 0x00000000006e7805 */ /* 0x000fe4000001ff00 */
[----:B------:R-:W-:-:S02]  /*0130*/  CS2R R112, SRZ ;  /* 0x0000000000707805 */ /* 0x000fc4000001ff00 */
[----:B------:R-:W-:Y:S02]  /*0140*/  CS2R R114, SRZ ;  /* 0x0000000000727805 */ /* 0x000fe4000001ff00 */
[----:B------:R-:W-:Y:S02]  /*0150*/  CS2R R116, SRZ ;  /* 0x0000000000747805 */ /* 0x000fe4000001ff00 */
[----:B------:R-:W-:Y:S02]  /*0160*/  CS2R R118, SRZ ;  /* 0x0000000000767805 */ /* 0x000fe4000001ff00 */
[----:B------:R-:W-:Y:S02]  /*0170*/  CS2R R120, SRZ ;  /* 0x0000000000787805 */ /* 0x000fe4000001ff00 */
[----:B------:R-:W-:Y:S01]  /*0180*/  CS2R R122, SRZ ;  /* 0x00000000007a7805 */ /* 0x000fe2000001ff00 */
[----:B0-----:R-:W-:Y:S01]  /*0190*/  VIADD R0, R17, 0x7f ;  /* 0x0000007f11007836 */ /* 0x001fe20000000000 */
[----:B------:R-:W-:-:S02]  /*01a0*/  CS2R R124, SRZ ;  /* 0x00000000007c7805 */ /* 0x000fc4000001ff00 */
[----:B------:R-:W-:Y:S02]  /*01b0*/  CS2R R126, SRZ ;  /* 0x00000000007e7805 */ /* 0x000fe4000001ff00 */
[----:B------:R-:W-:Y:S02]  /*01c0*/  CS2R R128, SRZ ;  /* 0x0000000000807805 */ /* 0x000fe4000001ff00 */
[----:B------:R-:W-:Y:S02]  /*01d0*/  CS2R R130, SRZ ;  /* 0x0000000000827805 */ /* 0x000fe4000001ff00 */
[----:B------:R-:W-:Y:S02]  /*01e0*/  SHF.R.S32.HI R3, RZ, 0x1f, R0 ;  /* 0x0000001fff037819 */ /* 0x000fe40000011400 */
[----:B------:R-:W-:Y:S02]  /*01f0*/  CS2R R132, SRZ ;  /* 0x0000000000847805 */ /* 0x000fe4000001ff00 */
[----:B------:R-:W-:-:S02]  /*0200*/  CS2R R134, SRZ ;  /* 0x0000000000867805 */ /* 0x000fc4000001ff00 */
[----:B--2---:R-:W-:Y:S01]  /*0210*/  I2FP.F32.U32 R5, UR4 ;  /* 0x0000000400057c45 */ /* 0x004fe20008201000 */
[----:B------:R-:W-:Y:S01]  /*0220*/  ULDC UR4, c[0x0][0x150] ;  /* 0x0000540000047ab9 */ /* 0x000fe20000000800 */
[----:B------:R-:W-:Y:S02]  /*0230*/  LEA.HI R3, R3, R0, RZ, 0x7 ;  /* 0x0000000003037211 */ /* 0x000fe400078f38ff */
[----:B------:R-:W-:Y:S02]  /*0240*/  CS2R R136, SRZ ;  /* 0x0000000000887805 */ /* 0x000fe4000001ff00 */
[----:B-1----:R-:W-:Y:S01]  /*0250*/  LOP3.LUT R245, R160, 0x7f, RZ, 0xc0, !PT ;  /* 0x0000007fa0f57812 */ /* 0x002fe200078ec0ff */
[----:B------:R-:W-:Y:S01]  /*0260*/  FMUL R5, R5, UR4 ;  /* 0x0000000405057c20 */ /* 0x000fe20008400000 */
[----:B------:R-:W-:Y:S02]  /*0270*/  SHF.R.S32.HI R3, RZ, 0x7, R3 ;  /* 0x00000007ff037819 */ /* 0x000fe40000011403 */
[----:B------:R-:W-:Y:S01]  /*0280*/  CS2R R138, SRZ ;  /* 0x00000000008a7805 */ /* 0x000fe2000001ff00 */
[----:B---3--:R-:W-:Y:S01]  /*0290*/  USHF.L.U32 UR5, UR7, 0x7, URZ ;  /* 0x0000000707057899 */ /* 0x008fe2000800063f */
[----:B------:R-:W-:Y:S01]  /*02a0*/  CS2R R140, SRZ ;  /* 0x00000000008c7805 */ /* 0x000fe2000001ff00 */
[----:B------:R-:W-:Y:S01]  /*02b0*/  ULEA UR6, UR7, UR6, 0x18 ;  /* 0x0000000607067291 */ /* 0x000fe2000f8ec03f */
[----:B------:R-:W-:Y:S01]  /*02c0*/  IMAD.SHL.U32 R4, R3, 0x8, RZ ;  /* 0x0000000803047824 */ /* 0x000fe200078e00ff */
[----:B------:R-:W0:Y:S01]  /*02d0*/  F2I.U32.TRUNC.NTZ R5, R5 ;  /* 0x0000000500057305 */ /* 0x000e22000020f000 */
[----:B------:R-:W-:Y:S01]  /*02e0*/  ULOP3.LUT UR5, UR5, 0x80, URZ, 0xc0, !UPT ;  /* 0x0000008005057892 */ /* 0x000fe2000f8ec03f */
[----:B------:R-:W-:-:S02]  /*02f0*/  CS2R R142, SRZ ;  /* 0x00000000008e7805 */ /* 0x000fc4000001ff00 */
[----:B------:R-:W-:Y:S02]  /*0300*/  CS2R R144, SRZ ;  /* 0x0000000000907805 */ /* 0x000fe4000001ff00 */
[----:B------:R-:W-:Y:S02]  /*0310*/  IABS R7, R4 ;  /* 0x0000000400077213 */ /* 0x000fe40000000000 */
[----:B------:R-:W-:Y:S02]  /*0320*/  CS2R R146, SRZ ;  /* 0x0000000000927805 */ /* 0x000fe4000001ff00 */
[----:B------:R-:W-:Y:S02]  /*0330*/  CS2R R148, SRZ ;  /* 0x0000000000947805 */ /* 0x000fe4000001ff00 */
[----:B------:R-:W-:Y:S01]  /*0340*/  CS2R R150, SRZ ;  /* 0x0000000000967805 */ /* 0x000fe2000001ff00 */
[----:B------:R-:W1:Y:S01]  /*0350*/  I2F.RP R0, R7 ;  /* 0x0000000700007306 */ /* 0x000e620000209400 */
[----:B------:R-:W-:-:S02]  /*0360*/  CS2R R24, SRZ ;  /* 0x0000000000187805 */ /* 0x000fc4000001ff00 */
[----:B------:R-:W-:Y:S02]  /*0370*/  CS2R R26, SRZ ;  /* 0x00000000001a7805 */ /* 0x000fe4000001ff00 */
[----:B------:R-:W-:Y:S02]  /*0380*/  CS2R R28, SRZ ;  /* 0x00000000001c7805 */ /* 0x000fe4000001ff00 */
[----:B------:R-:W-:Y:S02]  /*0390*/  CS2R R30, SRZ ;  /* 0x00000000001e7805 */ /* 0x000fe4000001ff00 */
[----:B------:R-:W-:Y:S02]  /*03a0*/  CS2R R32, SRZ ;  /* 0x0000000000207805 */ /* 0x000fe4000001ff00 */
[----:B------:R-:W-:Y:S02]  /*03b0*/  CS2R R34, SRZ ;  /* 0x0000000000227805 */ /* 0x000fe4000001ff00 */
[----:B0-----:R-:W-:-:S02]  /*03c0*/  IABS R11, R5 ;  /* 0x00000005000b7213 */ /* 0x001fc40000000000 */
[----:B------:R-:W-:Y:S02]  /*03d0*/  CS2R R36, SRZ ;  /* 0x0000000000247805 */ /* 0x000fe4000001ff00 */
[----:B------:R-:W-:Y:S02]  /*03e0*/  CS2R R38, SRZ ;  /* 0x0000000000267805 */ /* 0x000fe4000001ff00 */
[----:B------:R-:W-:Y:S02]  /*03f0*/  CS2R R40, SRZ ;  /* 0x0000000000287805 */ /* 0x000fe4000001ff00 */
[----:B------:R-:W-:Y:S02]  /*0400*/  CS2R R42, SRZ ;  /* 0x00000000002a7805 */ /* 0x000fe4000001ff00 */
[----:B------:R-:W-:Y:S02]  /*0410*/  CS2R R44, SRZ ;  /* 0x00000000002c7805 */ /* 0x000fe4000001ff00 */
[----:B------:R-:W-:-:S02]  /*0420*/  CS2R R46, SRZ ;  /* 0x00000000002e7805 */ /* 0x000fc4000001ff00 */
[----:B------:R-:W-:Y:S01]  /*0430*/  CS2R R48, SRZ ;  /* 0x0000000000307805 */ /* 0x000fe2000001ff00 */
[----:B-1----:R-:W0:Y:S01]  /*0440*/  MUFU.RCP R0, R0 ;  /* 0x0000000000007308 */ /* 0x002e220000001000 */
[----:B------:R-:W-:Y:S02]  /*0450*/  CS2R R50, SRZ ;  /* 0x0000000000327805 */ /* 0x000fe4000001ff00 */
[----:B------:R-:W-:Y:S02]  /*0460*/  CS2R R52, SRZ ;  /* 0x0000000000347805 */ /* 0x000fe4000001ff00 */
[----:B------:R-:W-:Y:S02]  /*0470*/  CS2R R54, SRZ ;  /* 0x0000000000367805 */ /* 0x000fe4000001ff00 */
[----:B------:R-:W-:Y:S02]  /*0480*/  CS2R R56, SRZ ;  /* 0x0000000000387805 */ /* 0x000fe4000001ff00 */
[----:B------:R-:W-:-:S02]  /*0490*/  CS2R R58, SRZ ;  /* 0x00000000003a7805 */ /* 0x000fc4000001ff00 */
[----:B------:R-:W-:Y:S02]  /*04a0*/  CS2R R60, SRZ ;  /* 0x00000000003c7805 */ /* 0x000fe4000001ff00 */
        /* <DEDUP_REMOVED lines=11> */
[----:B------:R-:W-:-:S02]  /*0560*/  IABS R0, R4 ;  /* 0x0000000400007213 */ /* 0x000fc40000000000 */
[----:B------:R-:W-:Y:S02]  /*0570*/  CS2R R82, SRZ ;  /* 0x0000000000527805 */ /* 0x000fe4000001ff00 */
[----:B------:R-:W-:Y:S01]  /*0580*/  CS2R R84, SRZ ;  /* 0x0000000000547805 */ /* 0x000fe2000001ff00 */
[----:B------:R0:W1:Y:S01]  /*0590*/  F2I.FTZ.U32.TRUNC.NTZ R3, R2 ;  /* 0x0000000200037305 */ /* 0x000062000021f000 */
[----:B------:R-:W-:Y:S01]  /*05a0*/  CS2R R86, SRZ ;  /* 0x0000000000567805 */ /* 0x000fe2000001ff00 */
[----:B------:R-:W-:Y:S02]  /*05b0*/  IMAD.MOV R0, RZ, RZ, -R0 ;  /* 0x000000ffff007224 */ /* 0x000fe400078e0a00 */
[----:B0-----:R-:W-:Y:S02]  /*05c0*/  IMAD.MOV.U32 R2, RZ, RZ, RZ ;  /* 0x000000ffff027224 */ /* 0x001fe400078e00ff */
[----:B-1----:R-:W-:-:S04]  /*05d0*/  IMAD.MOV R6, RZ, RZ, -R3 ;  /* 0x000000ffff067224 */ /* 0x002fc800078e0a03 */
[----:B------:R-:W-:-:S04]  /*05e0*/  IMAD R9, R6, R7, RZ ;  /* 0x0000000706097224 */ /* 0x000fc800078e02ff */
[----:B------:R-:W-:-:S06]  /*05f0*/  IMAD.HI.U32 R2, R3, R9, R2 ;  /* 0x0000000903027227 */ /* 0x000fcc00078e0002 */
[----:B------:R-:W-:-:S04]  /*0600*/  IMAD.HI.U32 R2, R2, R11, RZ ;  /* 0x0000000b02027227 */ /* 0x000fc800078e00ff */
[----:B------:R-:W-:-:S05]  /*0610*/  IMAD R0, R2, R0, R11 ;  /* 0x0000000002007224 */ /* 0x000fca00078e020b */
[----:B------:R-:W-:-:S13]  /*0620*/  ISETP.GT.U32.AND P1, PT, R7, R0, PT ;  /* 0x000000000700720c */ /* 0x000fda0003f24070 */
[----:B------:R-:W-:Y:S02]  /*0630*/  @!P1 IMAD.IADD R0, R0, 0x1, -R7 ;  /* 0x0000000100009824 */ /* 0x000fe400078e0a07 */
[----:B------:R-:W-:Y:S01]  /*0640*/  @!P1 VIADD R2, R2, 0x1 ;  /* 0x0000000102029836 */ /* 0x000fe20000000000 */
[----:B------:R-:W-:Y:S02]  /*0650*/  ISETP.NE.AND P1, PT, R4, RZ, PT ;  /* 0x000000ff0400720c */ /* 0x000fe40003f25270 */
[----:B------:R-:W-:Y:S02]  /*0660*/  ISETP.GE.U32.AND P0, PT, R0, R7, PT ;  /* 0x000000070000720c */ /* 0x000fe40003f06070 */
[----:B------:R-:W-:-:S04]  /*0670*/  LOP3.LUT R0, R5, R4, RZ, 0x3c, !PT ;  /* 0x0000000405007212 */ /* 0x000fc800078e3cff */
[----:B------:R-:W-:Y:S01]  /*0680*/  ISETP.GE.AND P2, PT, R0, RZ, PT ;  /* 0x000000ff0000720c */ /* 0x000fe20003f46270 */
[----:B------:R-:W-:-:S05]  /*0690*/  VIADD R0, R16, 0xff ;  /* 0x000000ff10007836 */ /* 0x000fca0000000000 */
[----:B------:R-:W-:Y:S01]  /*06a0*/  SHF.R.S32.HI R3, RZ, 0x1f, R0 ;  /* 0x0000001fff037819 */ /* 0x000fe20000011400 */
[----:B------:R-:W-:-:S03]  /*06b0*/  @P0 VIADD R2, R2, 0x1 ;  /* 0x0000000102020836 */ /* 0x000fc60000000000 */
[----:B------:R-:W-:-:S03]  /*06c0*/  LEA.HI R3, R3, R0, RZ, 0x8 ;  /* 0x0000000003037211 */ /* 0x000fc600078f40ff */
[----:B------:R-:W-:Y:S01]  /*06d0*/  @!P2 IMAD.MOV R2, RZ, RZ, -R2 ;  /* 0x000000ffff02a224 */ /* 0x000fe200078e0a02 */
[----:B------:R-:W-:-:S05]  /*06e0*/  @!P1 LOP3.LUT R2, RZ, R4, RZ, 0x33, !PT ;  /* 0x00000004ff029212 */ /* 0x000fca00078e33ff */
[----:B------:R-:W-:Y:S02]  /*06f0*/  IMAD.SHL.U32 R6, R2, 0x8, RZ ;  /* 0x0000000802067824 */ /* 0x000fe400078e00ff */
[----:B------:R-:W-:-:S03]  /*0700*/  IMAD.MOV R2, RZ, RZ, -R2 ;  /* 0x000000ffff027224 */ /* 0x000fc600078e0a02 */
[----:B------:R-:W-:Y:S01]  /*0710*/  LEA.HI.SX32 R3, R3, -R6, 0x18 ;  /* 0x8000000603037211 */ /* 0x000fe200078fc2ff */
[----:B------:R-:W-:-:S03]  /*0720*/  IMAD R4, R4, R2, R5 ;  /* 0x0000000204047224 */ /* 0x000fc600078e0205 */
[----:B------:R-:W-:Y:S02]  /*0730*/  VIMNMX R11, R3, 0x8, PT ;  /* 0x00000008030b7848 */ /* 0x000fe40003fe0100 */
[----:B------:R-:W-:Y:S02]  /*0740*/  IABS R9, R4 ;  /* 0x0000000400097213 */ /* 0x000fe40000000000 */
[----:B------:R-:W-:-:S04]  /*0750*/  IABS R7, R11 ;  /* 0x0000000b00077213 */ /* 0x000fc80000000000 */
[----:B------:R-:W0:Y:S08]  /*0760*/  I2F.RP R0, R7 ;  /* 0x0000000700007306 */ /* 0x000e300000209400 */
[----:B0-----:R-:W0:Y:S02]  /*0770*/  MUFU.RCP R0, R0 ;  /* 0x0000000000007308 */ /* 0x001e240000001000 */
[----:B0-----:R-:W-:-:S06]  /*0780*/  VIADD R3, R0, 0xffffffe ;  /* 0x0ffffffe00037836 */ /* 0x001fcc0000000000 */
[----:B------:R-:W0:Y:S02]  /*0790*/  F2I.FTZ.U32.TRUNC.NTZ R3, R3 ;  /* 0x0000000300037305 */ /* 0x000e24000021f000 */
[----:B0-----:R-:W-:-:S04]  /*07a0*/  IMAD.MOV R8, RZ, RZ, -R3 ;  /* 0x000000ffff087224 */ /* 0x001fc800078e0a03 */
[----:B------:R-:W-:Y:S01]  /*07b0*/  IMAD.MOV.U32 R2, RZ, RZ, R8 ;  /* 0x000000ffff027224 */ /* 0x000fe200078e0008 */
[----:B------:R-:W-:-:S03]  /*07c0*/  IABS R8, R11 ;  /* 0x0000000b00087213 */ /* 0x000fc60000000000 */
[----:B------:R-:W-:Y:S02]  /*07d0*/  IMAD R5, R2, R7, RZ ;  /* 0x0000000702057224 */ /* 0x000fe400078e02ff */
[----:B------:R-:W-:Y:S02]  /*07e0*/  IMAD.MOV.U32 R2, RZ, RZ, RZ ;  /* 0x000000ffff027224 */ /* 0x000fe400078e00ff */
[----:B------:R-:W-:Y:S02]  /*07f0*/  IMAD.MOV R0, RZ, RZ, -R8 ;  /* 0x000000ffff007224 */ /* 0x000fe400078e0a08 */
        /* <DEDUP_REMOVED lines=9> */
[----:B------:R-:W-:-:S07]  /*0890*/  ISETP.GE.AND P2, PT, R0, RZ, PT ;  /* 0x000000ff0000720c */ /* 0x000fce0003f46270 */
[----:B------:R-:W-:-:S06]  /*08a0*/  @P0 VIADD R2, R2, 0x1 ;  /* 0x0000000102020836 */ /* 0x000fcc0000000000 */
[----:B------:R-:W-:Y:S01]  /*08b0*/  @!P2 IMAD.MOV R2, RZ, RZ, -R2 ;  /* 0x000000ffff02a224 */ /* 0x000fe200078e0a02 */
[----:B------:R-:W-:-:S05]  /*08c0*/  @!P1 LOP3.LUT R2, RZ, R11, RZ, 0x33, !PT ;  /* 0x0000000bff029212 */ /* 0x000fca00078e33ff */
[----:B------:R-:W-:Y:S02]  /*08d0*/  IMAD.MOV R0, RZ, RZ, -R2 ;  /* 0x000000ffff007224 */ /* 0x000fe400078e0a02 */
[----:B------:R-:W-:Y:S02]  /*08e0*/  IMAD.SHL.U32 R181, R2, 0x80, RZ ;  /* 0x0000008002b57824 */ /* 0x000fe400078e00ff */
[----:B------:R-:W-:-:S04]  /*08f0*/  IMAD R0, R11, R0, R4 ;  /* 0x000000000b007224 */ /* 0x000fc800078e0204 */
[----:B------:R-:W-:-:S05]  /*0900*/  IMAD.IADD R0, R6, 0x1, R0 ;  /* 0x0000000106007824 */ /* 0x000fca00078e0200 */
[----:B------:R-:W-:Y:S02]  /*0910*/  R2UR UR4, R0 ;  /* 0x00000000000472ca */ /* 0x000fe400000e0000 */
[----:B------:R-:W0:Y:S11]  /*0920*/  LDC R0, c[0x0][0x230] ;  /* 0x00008c00ff007b82 */ /* 0x000e360000000800 */
[----:B------:R-:W-:-:S06]  /*0930*/  ULEA UR4, UR4, UR5, 0x8 ;  /* 0x0000000504047291 */ /* 0x000fcc000f8e403f */
[----:B------:R-:W-:Y:S02]  /*0940*/  VIADD R247, R245, UR4 ;  /* 0x00000004f5f77c36 */ /* 0x000fe40008000000 */
[----:B0-----:R-:W-:-:S05]  /*0950*/  VIADD R0, R0, 0x1f ;  /* 0x0000001f00007836 */ /* 0x001fca0000000000 */
[----:B------:R-:W-:-:S13]  /*0960*/  ISETP.GE.AND P0, PT, R0, 0x20, PT ;  /* 0x000000200000780c */ /* 0x000fda0003f06270 */
[----:B------:R-:W-:Y:S05]  /*0970*/  @!P0 BRA `(.L_x_0) ;  /* 0x0000004800b88947 */ /* 0x000fea0003800000 */
[----:B------:R-:W-:Y:S01]  /*0980*/  IABS R8, R16 ;  /* 0x0000001000087213 */ /* 0x000fe20000000000 */
[----:B------:R-:W-:Y:S01]  /*0990*/  IMAD.MOV.U32 R4, RZ, RZ, RZ ;  /* 0x000000ffff047224 */ /* 0x000fe200078e00ff */
[----:B------:R-:W-:Y:S01]  /*09a0*/  IABS R2, R17 ;  /* 0x0000001100027213 */ /* 0x000fe20000000000 */
[----:B------:R-:W-:Y:S01]  /*09b0*/  ULDC UR4, c[0x0][0x240] ;  /* 0x0000900000047ab9 */ /* 0x000fe20000000800 */
[----:B------:R-:W0:Y:S01]  /*09c0*/  I2F.RP R6, R8 ;  /* 0x0000000800067306 */ /* 0x000e220000209400 */
[----:B------:R-:W-:Y:S01]  /*09d0*/  IABS R11, R247 ;  /* 0x000000f7000b7213 */ /* 0x000fe20000000000 */
[----:B------:R-:W-:Y:S01]  /*09e0*/  ULDC.64 UR10, c[0x0][0x218] ;  /* 0x00008600000a7ab9 */ /* 0x000fe20000000a00 */
[----:B------:R-:W-:Y:S01]  /*09f0*/  ISETP.GE.AND P2, PT, R247, RZ, PT ;  /* 0x000000fff700720c */ /* 0x000fe20003f46270 */
[----:B------:R-:W-:Y:S01]  /*0a00*/  IMAD.SHL.U32 R244, R160, 0x20, RZ ;  /* 0x00000020a0f47824 */ /* 0x000fe200078e00ff */
[----:B------:R-:W-:Y:S01]  /*0a10*/  ISETP.NE.AND P1, PT, R16, RZ, PT ;  /* 0x000000ff1000720c */ /* 0x000fe20003f25270 */
[----:B------:R-:W-:Y:S01]  /*0a20*/  ULDC UR5, c[0x0][0x234] ;  /* 0x00008d0000057ab9 */ /* 0x000fe20000000800 */
[----:B------:R-:W-:Y:S01]  /*0a30*/  ULDC UR7, c[0x0][0x23c] ;  /* 0x00008f0000077ab9 */ /* 0x000fe20000000800 */
[----:B------:R-:W1:Y:S01]  /*0a40*/  I2F.RP R3, R2 ;  /* 0x0000000200037306 */ /* 0x000e620000209400 */
[----:B------:R-:W-:Y:S01]  /*0a50*/  ULDC.64 UR8, c[0x0][0x210] ;  /* 0x0000840000087ab9 */ /* 0x000fe20000000a00 */
[----:B------:R-:W-:Y:S01]  /*0a60*/  USHF.L.U32 UR14, UR7, 0x5, URZ ;  /* 0x00000005070e7899 */ /* 0x000fe2000800063f */
[----:B------:R-:W-:Y:S01]  /*0a70*/  LOP3.LUT R243, R245, 0x10, RZ, 0x3c, !PT ;  /* 0x00000010f5f37812 */ /* 0x000fe200078e3cff */
[----:B------:R-:W-:Y:S01]  /*0a80*/  ULDC UR15, c[0x0][0x230] ;  /* 0x00008c00000f7ab9 */ /* 0x000fe20000000800 */
[----:B------:R-:W-:-:S02]  /*0a90*/  CS2R R88, SRZ ;  /* 0x0000000000587805 */ /* 0x000fc4000001ff00 */
[----:B------:R-:W-:Y:S02]  /*0aa0*/  CS2R R90, SRZ ;  /* 0x00000000005a7805 */ /* 0x000fe4000001ff00 */
[----:B------:R-:W-:Y:S01]  /*0ab0*/  CS2R R92, SRZ ;  /* 0x00000000005c7805 */ /* 0x000fe2000001ff00 */
[----:B0-----:R-:W0:Y:S01]  /*0ac0*/  MUFU.RCP R6, R6 ;  /* 0x0000000600067308 */ /* 0x001e220000001000 */
[----:B------:R-:W-:Y:S02]  /*0ad0*/  CS2R R94, SRZ ;  /* 0x00000000005e7805 */ /* 0x000fe4000001ff00 */
[----:B------:R-:W-:Y:S02]  /*0ae0*/  CS2R R96, SRZ ;  /* 0x0000000000607805 */ /* 0x000fe4000001ff00 */
[----:B------:R-:W-:Y:S02]  /*0af0*/  CS2R R98, SRZ ;  /* 0x0000000000627805 */ /* 0x000fe4000001ff00 */
[----:B------:R-:W-:-:S02]  /*0b00*/  CS2R R100, SRZ ;  /* 0x0000000000647805 */ /* 0x000fc4000001ff00 */
[----:B------:R-:W-:Y:S02]  /*0b10*/  CS2R R102, SRZ ;  /* 0x0000000000667805 */ /* 0x000fe4000001ff00 */
[----:B------:R-:W-:Y:S02]  /*0b20*/  CS2R R104, SRZ ;  /* 0x0000000000687805 */ /* 0x000fe4000001ff00 */
[----:B------:R-:W-:Y:S01]  /*0b30*/  CS2R R106, SRZ ;  /* 0x00000000006a7805 */ /* 0x000fe2000001ff00 */
[----:B-1----:R-:W-:Y:S01]  /*0b40*/  MUFU.RCP R3, R3 ;  /* 0x0000000300037308 */ /* 0x002fe20000001000 */
        /* <DEDUP_REMOVED lines=11> */
[----:B------:R-:W-:Y:S01]  /*0c00*/  CS2R R128, SRZ ;  /* 0x0000000000807805 */ /* 0x000fe2000001ff00 */
[----:B------:R-:W0:Y:S01]  /*0c10*/  F2I.FTZ.U32.TRUNC.NTZ R5, R7 ;  /* 0x0000000700057305 */ /* 0x000e22000021f000 */
        /* <DEDUP_REMOVED lines=13> */
[----:B------:R-:W-:Y:S01]  /*0cf0*/  CS2R R76, SRZ ;  /* 0x00000000004c7805 */ /* 0x000fe2000001ff00 */
[----:B0-----:R-:W-:Y:S01]  /*0d00*/  IMAD.MOV R9, RZ, RZ, -R5 ;  /* 0x000000ffff097224 */ /* 0x001fe200078e0a05 */
[----:B------:R-:W-:Y:S02]  /*0d10*/  CS2R R78, SRZ ;  /* 0x00000000004e7805 */ /* 0x000fe4000001ff00 */
[----:B------:R-:W-:-:S02]  /*0d20*/  CS2R R80, SRZ ;  /* 0x0000000000507805 */ /* 0x000fc4000001ff00 */
[----:B------:R-:W-:Y:S01]  /*0d30*/  CS2R R82, SRZ ;  /* 0x0000000000527805 */ /* 0x000fe2000001ff00 */
[----:B------:R-:W-:Y:S01]  /*0d40*/  IMAD R9, R9, R8, RZ ;  /* 0x0000000809097224 */ /* 0x000fe200078e02ff */
[----:B------:R-:W-:Y:S02]  /*0d50*/  CS2R R84, SRZ ;  /* 0x0000000000547805 */ /* 0x000fe4000001ff00 */
[----:B------:R-:W-:Y:S01]  /*0d60*/  CS2R R86, SRZ ;  /* 0x0000000000567805 */ /* 0x000fe2000001ff00 */
[----:B------:R-:W-:Y:S01]  /*0d70*/  UMOV UR19, 0xc0000010 ;  /* 0xc000001000137882 */ /* 0x000fe20000000000 */
[----:B------:R-:W-:-:S04]  /*0d80*/  IMAD.HI.U32 R6, R5, R9, R4 ;  /* 0x0000000905067227 */ /* 0x000fc800078e0004 */
[----:B------:R-:W-:Y:S02]  /*0d90*/  VIADD R4, R3, 0xffffffe ;  /* 0x0ffffffe03047836 */ /* 0x000fe40000000000 */
[----:B------:R-:W-:Y:S02]  /*0da0*/  IMAD.HI.U32 R6, R6, R11, RZ ;  /* 0x0000000b06067227 */ /* 0x000fe400078e00ff */
[----:B------:R0:W1:Y:S02]  /*0db0*/  F2I.FTZ.U32.TRUNC.NTZ R5, R4 ;  /* 0x0000000400057305 */ /* 0x000064000021f000 */
[----:B------:R-:W-:-:S04]  /*0dc0*/  IMAD.MOV R6, RZ, RZ, -R6 ;  /* 0x000000ffff067224 */ /* 0x000fc800078e0a06 */
[----:B------:R-:W-:Y:S01]  /*0dd0*/  IMAD R7, R8, R6, R11 ;  /* 0x0000000608077224 */ /* 0x000fe200078e020b */
[----:B------:R-:W-:Y:S01]  /*0de0*/  SHF.R.U32.HI R6, RZ, 0x5, R160 ;  /* 0x00000005ff067819 */ /* 0x000fe200000116a0 */
[----:B0-----:R-:W-:-:S03]  /*0df0*/  IMAD.MOV.U32 R4, RZ, RZ, RZ ;  /* 0x000000ffff047224 */ /* 0x001fc600078e00ff */
[----:B------:R-:W-:Y:S02]  /*0e00*/  ISETP.GT.U32.AND P0, PT, R8, R7, PT ;  /* 0x000000070800720c */ /* 0x000fe40003f04070 */
[----:B------:R-:W-:Y:S01]  /*0e10*/  SGXT.U32 R6, R6, 0x2 ;  /* 0x000000020606781a */ /* 0x000fe20000000000 */
[----:B-1----:R-:W-:-:S03]  /*0e20*/  IMAD.MOV R3, RZ, RZ, -R5 ;  /* 0x000000ffff037224 */ /* 0x002fc600078e0a05 */
[----:B------:R-:W-:Y:S01]  /*0e30*/  LOP3.LUT R18, R181, R6, RZ, 0xfc, !PT ;  /* 0x00000006b5127212 */ /* 0x000fe200078efcff */
[----:B------:R-:W-:-:S03]  /*0e40*/  IMAD R3, R3, R2, RZ ;  /* 0x0000000203037224 */ /* 0x000fc600078e02ff */
[C---:B------:R-:W-:Y:S02]  /*0e50*/  LOP3.LUT R10, R18.reuse, 0x78, RZ, 0xfc, !PT ;  /* 0x00000078120a7812 */ /* 0x040fe400078efcff */
[----:B------:R-:W-:Y:S01]  /*0e60*/  LOP3.LUT R12, R18, 0x74, RZ, 0xfc, !PT ;  /* 0x00000074120c7812 */ /* 0x000fe200078efcff */
[----:B------:R-:W-:Y:S01]  /*0e70*/  @!P0 IMAD.IADD R7, R7, 0x1, -R8 ;  /* 0x0000000107078824 */ /* 0x000fe200078e0a08 */
[----:B------:R-:W-:Y:S01]  /*0e80*/  IABS R9, R10 ;  /* 0x0000000a00097213 */ /* 0x000fe20000000000 */
[----:B------:R-:W-:Y:S01]  /*0e90*/  IMAD.HI.U32 R4, R5, R3, R4 ;  /* 0x0000000305047227 */ /* 0x000fe200078e0004 */
[----:B------:R-:W-:Y:S02]  /*0ea0*/  IABS R11, R12 ;  /* 0x0000000c000b7213 */ /* 0x000fe40000000000 */
[----:B------:R-:W-:Y:S02]  /*0eb0*/  ISETP.GT.U32.AND P0, PT, R8, R7, PT ;  /* 0x000000070800720c */ /* 0x000fe40003f04070 */
[----:B------:R-:W-:Y:S01]  /*0ec0*/  SHF.R.S32.HI R5, RZ, 0x1f, R0 ;  /* 0x0000001fff057819 */ /* 0x000fe20000011400 */
[----:B------:R-:W-:Y:S01]  /*0ed0*/  IMAD.HI.U32 R3, R4, R9, RZ ;  /* 0x0000000904037227 */ /* 0x000fe200078e00ff */
[----:B------:R-:W-:-:S02]  /*0ee0*/  LOP3.LUT R14, R18, 0x70, RZ, 0xfc, !PT ;  /* 0x00000070120e7812 */ /* 0x000fc400078efcff */
[----:B------:R-:W-:Y:S01]  /*0ef0*/  LEA.HI R5, R5, R0, RZ, 0x5 ;  /* 0x0000000005057211 */ /* 0x000fe200078f28ff */
[----:B------:R-:W-:Y:S01]  /*0f00*/  IMAD.HI.U32 R0, R4, R11, RZ ;  /* 0x0000000b04007227 */ /* 0x000fe200078e00ff */
[----:B------:R-:W-:Y:S02]  /*0f10*/  IABS R13, R14 ;  /* 0x0000000e000d7213 */ /* 0x000fe40000000000 */
[----:B------:R-:W-:Y:S01]  /*0f20*/  ISETP.GE.AND P3, PT, R10, RZ, PT ;  /* 0x000000ff0a00720c */ /* 0x000fe20003f66270 */
[----:B------:R-:W-:Y:S01]  /*0f30*/  IMAD.MOV R3, RZ, RZ, -R3 ;  /* 0x000000ffff037224 */ /* 0x000fe200078e0a03 */
[----:B------:R-:W-:Y:S01]  /*0f40*/  ISETP.GE.AND P5, PT, R12, RZ, PT ;  /* 0x000000ff0c00720c */ /* 0x000fe20003fa6270 */
[----:B------:R-:W-:Y:S01]  /*0f50*/  @!P0 IMAD.IADD R7, R7, 0x1, -R8 ;  /* 0x0000000107078824 */ /* 0x000fe200078e0a08 */
[----:B------:R-:W-:Y:S01]  /*0f60*/  LOP3.LUT R12, R18, 0x68, RZ, 0xfc, !PT ;  /* 0x00000068120c7812 */ /* 0x000fe200078efcff */
[----:B------:R-:W-:Y:S01]  /*0f70*/  IMAD.MOV R8, RZ, RZ, -R0 ;  /* 0x000000ffff087224 */ /* 0x000fe200078e0a00 */
[----:B------:R-:W-:Y:S01]  /*0f80*/  ISETP.GE.AND P4, PT, R14, RZ, PT ;  /* 0x000000ff0e00720c */ /* 0x000fe20003f86270 */
[C---:B------:R-:W-:Y:S01]  /*0f90*/  IMAD R3, R2.reuse, R3, R9 ;  /* 0x0000000302037224 */ /* 0x040fe200078e0209 */
[----:B------:R-:W-:Y:S01]  /*0fa0*/  IABS R15, R12 ;  /* 0x0000000c000f7213 */ /* 0x000fe20000000000 */
[----:B------:R-:W-:Y:S01]  /*0fb0*/  IMAD R9, R2, R8, R11 ;  /* 0x0000000802097224 */ /* 0x000fe200078e020b */
[----:B------:R-:W-:Y:S01]  /*0fc0*/  LOP3.LUT R14, R18, 0x64, RZ, 0xfc, !PT ;  /* 0x00000064120e7812 */ /* 0x000fe200078efcff */
[----:B------:R-:W-:Y:S01]  /*0fd0*/  IMAD.HI.U32 R6, R4, R13, RZ ;  /* 0x0000000d04067227 */ /* 0x000fe200078e00ff */
[----:B------:R-:W-:-:S02]  /*0fe0*/  ISETP.GT.U32.AND P0, PT, R2, R3, PT ;  /* 0x000000030200720c */ /* 0x000fc40003f04070 */
[----:B------:R-:W-:Y:S01]  /*0ff0*/  ISETP.GT.U32.AND P6, PT, R2, R9, PT ;  /* 0x000000090200720c */ /* 0x000fe20003fc4070 */
[----:B------:R-:W-:Y:S01]  /*1000*/  IMAD.MOV R6, RZ, RZ, -R6 ;  /* 0x000000ffff067224 */ /* 0x000fe200078e0a06 */
[----:B------:R-:W-:Y:S01]  /*1010*/  IABS R19, R14 ;  /* 0x0000000e00137213 */ /* 0x000fe20000000000 */
[----:B------:R-:W-:Y:S01]  /*1020*/  IMAD.MOV.U32 R0, RZ, RZ, R7 ;  /* 0x000000ffff007224 */ /* 0x000fe200078e0007 */
[----:B------:R-:W-:Y:S01]  /*1030*/  LOP3.LUT R20, R18, 0x4c, RZ, 0xfc, !PT ;  /* 0x0000004c12147812 */ /* 0x000fe200078efcff */
[----:B------:R-:W-:Y:S01]  /*1040*/  IMAD R11, R2, R6, R13 ;  /* 0x00000006020b7224 */ /* 0x000fe200078e020d */
[----:B------:R-:W-:Y:S01]  /*1050*/  LOP3.LUT R6, R18, 0x6c, RZ, 0xfc, !PT ;  /* 0x0000006c12067812 */ /* 0x000fe200078efcff */
[----:B------:R-:W-:Y:S01]  /*1060*/  @!P2 IMAD.MOV R0, RZ, RZ, -R0 ;  /* 0x000000ffff00a224 */ /* 0x000fe200078e0a00 */
[----:B------:R-:W-:Y:S01]  /*1070*/  @!P1 LOP3.LUT R0, RZ, R16, RZ, 0x33, !PT ;  /* 0x00000010ff009212 */ /* 0x000fe200078e33ff */
[----:B------:R-:W-:Y:S01]  /*1080*/  IMAD.HI.U32 R7, R4, R15, RZ ;  /* 0x0000000f04077227 */ /* 0x000fe200078e00ff */
[----:B------:R-:W-:-:S02]  /*1090*/  IABS R13, R6 ;  /* 0x00000006000d7213 */ /* 0x000fc40000000000 */
[----:B------:R-:W-:Y:S01]  /*10a0*/  ISETP.GE.AND P2, PT, R6, RZ, PT ;  /* 0x000000ff0600720c */ /* 0x000fe20003f46270 */
[----:B------:R-:W-:Y:S01]  /*10b0*/  @!P6 IMAD.IADD R9, R9, 0x1, -R2 ;  /* 0x000000010909e824 */ /* 0x000fe200078e0a02 */
[----:B------:R-:W-:Y:S01]  /*10c0*/  LOP3.LUT R16, R18, 0x60, RZ, 0xfc, !PT ;  /* 0x0000006012107812 */ /* 0x000fe200078efcff */
[----:B------:R-:W-:Y:S01]  /*10d0*/  IMAD.HI.U32 R6, R4, R13, RZ ;  /* 0x0000000d04067227 */ /* 0x000fe200078e00ff */
[----:B------:R-:W-:Y:S02]  /*10e0*/  LOP3.LUT R24, R18, 0x44, RZ, 0xfc, !PT ;  /* 0x0000004412187812 */ /* 0x000fe400078efcff */
[C---:B------:R-:W-:Y:S01]  /*10f0*/  ISETP.GT.U32.AND P6, PT, R2.reuse, R9, PT ;  /* 0x000000090200720c */ /* 0x040fe20003fc4070 */
[----:B------:R-:W-:Y:S01]  /*1100*/  IMAD.MOV R10, RZ, RZ, -R6 ;  /* 0x000000ffff0a7224 */ /* 0x000fe200078e0a06 */
[----:B------:R-:W-:Y:S01]  /*1110*/  IABS R21, R16 ;  /* 0x0000001000157213 */ /* 0x000fe20000000000 */
[----:B------:R-:W-:Y:S01]  /*1120*/  @!P0 IMAD.IADD R3, R3, 0x1, -R2 ;  /* 0x0000000103038824 */ /* 0x000fe200078e0a02 */
[C---:B------:R-:W-:Y:S01]  /*1130*/  ISETP.GT.U32.AND P0, PT, R2.reuse, R11, PT ;  /* 0x0000000b0200720c */ /* 0x040fe20003f04070 */
[----:B------:R-:W-:Y:S01]  /*1140*/  IMAD R13, R2, R10, R13 ;  /* 0x0000000a020d7224 */ /* 0x000fe200078e020d */
[----:B------:R-:W-:Y:S01]  /*1150*/  LOP3.LUT R10, R18, 0x58, RZ, 0xfc, !PT ;  /* 0x00000058120a7812 */ /* 0x000fe200078efcff */
[----:B------:R-:W-:Y:S01]  /*1160*/  IMAD.HI.U32 R8, R4, R21, RZ ;  /* 0x0000001504087227 */ /* 0x000fe200078e00ff */
[----:B------:R-:W-:-:S02]  /*1170*/  ISETP.GT.U32.AND P1, PT, R2, R3, PT ;  /* 0x000000030200720c */ /* 0x000fc40003f24070 */
[----:B------:R-:W-:Y:S01]  /*1180*/  IABS R23, R10 ;  /* 0x0000000a00177213 */ /* 0x000fe20000000000 */
[----:B------:R-:W-:Y:S01]  /*1190*/  IMAD.MOV R8, RZ, RZ, -R8 ;  /* 0x000000ffff087224 */ /* 0x000fe200078e0a08 */
[----:B------:R-:W-:Y:S01]  /*11a0*/  IABS R31, R20 ;  /* 0x00000014001f7213 */ /* 0x000fe20000000000 */
[--C-:B------:R-:W-:Y:S01]  /*11b0*/  @!P6 IMAD.IADD R9, R9, 0x1, -R2.reuse ;  /* 0x000000010909e824 */ /* 0x100fe200078e0a02 */
[C---:B------:R-:W-:Y:S01]  /*11c0*/  ISETP.GT.U32.AND P6, PT, R2.reuse, R13, PT ;  /* 0x0000000d0200720c */ /* 0x040fe20003fc4070 */
[----:B------:R-:W-:Y:S01]  /*11d0*/  IMAD.MOV R7, RZ, RZ, -R7 ;  /* 0x000000ffff077224 */ /* 0x000fe200078e0a07 */
[----:B------:R-:W-:Y:S01]  /*11e0*/  IABS R35, R24 ;  /* 0x0000001800237213 */ /* 0x000fe20000000000 */
[----:B------:R-:W-:Y:S01]  /*11f0*/  IMAD R21, R2, R8, R21 ;  /* 0x0000000802157224 */ /* 0x000fe200078e0215 */
[----:B------:R-:W-:Y:S01]  /*1200*/  LOP3.LUT R22, R18, 0x48, RZ, 0xfc, !PT ;  /* 0x0000004812167812 */ /* 0x000fe200078efcff */
[----:B------:R-:W-:Y:S01]  /*1210*/  IMAD R15, R2, R7, R15 ;  /* 0x00000007020f7224 */ /* 0x000fe200078e020f */
[----:B------:R-:W-:Y:S01]  /*1220*/  LOP3.LUT R26, R18, 0x40, RZ, 0xfc, !PT ;  /* 0x00000040121a7812 */ /* 0x000fe200078efcff */
[--C-:B------:R-:W-:Y:S01]  /*1230*/  @!P1 IMAD.IADD R3, R3, 0x1, -R2.reuse ;  /* 0x0000000103039824 */ /* 0x100fe200078e0a02 */
[----:B------:R-:W-:Y:S01]  /*1240*/  ISETP.GE.AND P1, PT, R12, RZ, PT ;  /* 0x000000ff0c00720c */ /* 0x000fe20003f26270 */
[--C-:B------:R-:W-:Y:S01]  /*1250*/  @!P0 IMAD.IADD R11, R11, 0x1, -R2.reuse ;  /* 0x000000010b0b8824 */ /* 0x100fe200078e0a02 */
[----:B------:R-:W-:Y:S01]  /*1260*/  LOP3.LUT R12, R18, 0x54, RZ, 0xfc, !PT ;  /* 0x00000054120c7812 */ /* 0x000fe200078efcff */
[----:B------:R-:W-:Y:S01]  /*1270*/  IMAD.MOV.U32 R7, RZ, RZ, R3 ;  /* 0x000000ffff077224 */ /* 0x000fe200078e0003 */
[----:B------:R-:W-:Y:S01]  /*1280*/  ISETP.GE.AND P0, PT, R14, RZ, PT ;  /* 0x000000ff0e00720c */ /* 0x000fe20003f06270 */
[----:B------:R-:W-:Y:S01]  /*1290*/  @!P6 IMAD.IADD R13, R13, 0x1, -R2 ;  /* 0x000000010d0de824 */ /* 0x000fe200078e0a02 */
[----:B------:R-:W-:Y:S01]  /*12a0*/  LOP3.LUT R14, R18, 0x50, RZ, 0xfc, !PT ;  /* 0x00000050120e7812 */ /* 0x000fe200078efcff */
[----:B------:R-:W-:Y:S01]  /*12b0*/  @!P3 IMAD.MOV R7, RZ, RZ, -R7 ;  /* 0x000000ffff07b224 */ /* 0x000fe200078e0a07 */
[C---:B------:R-:W-:Y:S01]  /*12c0*/  ISETP.GT.U32.AND P3, PT, R2.reuse, R11, PT ;  /* 0x0000000b0200720c */ /* 0x040fe20003f64070 */
[----:B------:R-:W-:Y:S01]  /*12d0*/  @!P5 IMAD.MOV R9, RZ, RZ, -R9 ;  /* 0x000000ffff09d224 */ /* 0x000fe200078e0a09 */
[----:B------:R-:W-:Y:S01]  /*12e0*/  ISETP.GT.U32.AND P6, PT, R2, R13, PT ;  /* 0x0000000d0200720c */ /* 0x000fe20003fc4070 */
[----:B------:R-:W-:Y:S01]  /*12f0*/  IMAD.HI.U32 R6, R4, R19, RZ ;  /* 0x0000001304067227 */ /* 0x000fe200078e00ff */
[----:B------:R-:W-:-:S02]  /*1300*/  ISETP.GT.U32.AND P5, PT, R2, R15, PT ;  /* 0x0000000f0200720c */ /* 0x000fc40003fa4070 */
[----:B------:R-:W-:Y:S01]  /*1310*/  IABS R25, R12 ;  /* 0x0000000c00197213 */ /* 0x000fe20000000000 */
[----:B------:R-:W-:Y:S01]  /*1320*/  IMAD.HI.U32 R3, R4, R23, RZ ;  /* 0x0000001704037227 */ /* 0x000fe200078e00ff */
[----:B------:R-:W-:Y:S02]  /*1330*/  IABS R29, R14 ;  /* 0x0000000e001d7213 */ /* 0x000fe40000000000 */
[----:B------:R-:W-:Y:S01]  /*1340*/  IABS R33, R22 ;  /* 0x0000001600217213 */ /* 0x000fe20000000000 */
[----:B------:R-:W-:Y:S01]  /*1350*/  IMAD.MOV R6, RZ, RZ, -R6 ;  /* 0x000000ffff067224 */ /* 0x000fe200078e0a06 */
[----:B------:R-:W-:Y:S01]  /*1360*/  IABS R27, R26 ;  /* 0x0000001a001b7213 */ /* 0x000fe20000000000 */
[----:B------:R-:W-:Y:S01]  /*1370*/  IMAD.MOV R3, RZ, RZ, -R3 ;  /* 0x000000ffff037224 */ /* 0x000fe200078e0a03 */
[----:B------:R-:W-:Y:S01]  /*1380*/  LOP3.LUT R30, R18, 0xc, RZ, 0xfc, !PT ;  /* 0x0000000c121e7812 */ /* 0x000fe200078efcff */
[--C-:B------:R-:W-:Y:S01]  /*1390*/  @!P6 IMAD.IADD R13, R13, 0x1, -R2.reuse ;  /* 0x000000010d0de824 */ /* 0x100fe200078e0a02 */
[C---:B------:R-:W-:Y:S01]  /*13a0*/  ISETP.GT.U32.AND P6, PT, R2.reuse, R21, PT ;  /* 0x000000150200720c */ /* 0x040fe20003fc4070 */
[C---:B------:R-:W-:Y:S01]  /*13b0*/  IMAD R19, R2.reuse, R6, R19 ;  /* 0x0000000602137224 */ /* 0x040fe200078e0213 */
[----:B------:R-:W-:Y:S01]  /*13c0*/  IABS R63, R30 ;  /* 0x0000001e003f7213 */ /* 0x000fe20000000000 */
[----:B------:R-:W-:Y:S01]  /*13d0*/  IMAD R3, R2, R3, R23 ;  /* 0x0000000302037224 */ /* 0x000fe200078e0217 */
[----:B------:R-:W-:Y:S01]  /*13e0*/  LOP3.LUT R28, R18, 0x10, RZ, 0xfc, !PT ;  /* 0x00000010121c7812 */ /* 0x000fe200078efcff */
[--C-:B------:R-:W-:Y:S01]  /*13f0*/  @!P3 IMAD.IADD R11, R11, 0x1, -R2.reuse ;  /* 0x000000010b0bb824 */ /* 0x100fe200078e0a02 */
[C---:B------:R-:W-:Y:S01]  /*1400*/  ISETP.GT.U32.AND P3, PT, R2.reuse, R19, PT ;  /* 0x000000130200720c */ /* 0x040fe20003f64070 */
[----:B------:R-:W-:Y:S01]  /*1410*/  @!P5 IMAD.IADD R15, R15, 0x1, -R2 ;  /* 0x000000010f0fd824 */ /* 0x000fe200078e0a02 */
[----:B------:R-:W-:Y:S01]  /*1420*/  ISETP.GT.U32.AND P5, PT, R2, R3, PT ;  /* 0x000000030200720c */ /* 0x000fe20003fa4070 */
[----:B------:R-:W-:Y:S01]  /*1430*/  IMAD.HI.U32 R6, R4, R25, RZ ;  /* 0x0000001904067227 */ /* 0x000fe200078e00ff */
[----:B------:R-:W-:-:S02]  /*1440*/  IABS R61, R28 ;  /* 0x0000001c003d7213 */ /* 0x000fc40000000000 */
[C---:B------:R-:W-:Y:S01]  /*1450*/  LOP3.LUT R32, R18.reuse, 0x8, RZ, 0xfc, !PT ;  /* 0x0000000812207812 */ /* 0x040fe200078efcff */
[----:B------:R-:W-:Y:S01]  /*1460*/  @!P6 IMAD.IADD R21, R21, 0x1, -R2 ;  /* 0x000000011515e824 */ /* 0x000fe200078e0a02 */
[----:B------:R-:W-:Y:S01]  /*1470*/  LOP3.LUT R34, R18, 0x4, RZ, 0xfc, !PT ;  /* 0x0000000412227812 */ /* 0x000fe200078efcff */
[----:B------:R-:W-:Y:S01]  /*1480*/  IMAD.HI.U32 R8, R4, R29, RZ ;  /* 0x0000001d04087227 */ /* 0x000fe200078e00ff */
[----:B------:R-:W-:Y:S02]  /*1490*/  IABS R65, R32 ;  /* 0x0000002000417213 */ /* 0x000fe40000000000 */
[C---:B------:R-:W-:Y:S01]  /*14a0*/  ISETP.GT.U32.AND P6, PT, R2.reuse, R21, PT ;  /* 0x000000150200720c */ /* 0x040fe20003fc4070 */
[----:B------:R-:W-:Y:S01]  /*14b0*/  IMAD.MOV R6, RZ, RZ, -R6 ;  /* 0x000000ffff067224 */ /* 0x000fe200078e0a06 */
[----:B------:R-:W-:Y:S01]  /*14c0*/  IABS R67, R34 ;  /* 0x0000002200437213 */ /* 0x000fe20000000000 */
[----:B------:R-:W-:Y:S01]  /*14d0*/  IMAD.MOV R8, RZ, RZ, -R8 ;  /* 0x000000ffff087224 */ /* 0x000fe200078e0a08 */
[----:B------:R-:W-:Y:S01]  /*14e0*/  IABS R69, R18 ;  /* 0x0000001200457213 */ /* 0x000fe20000000000 */
[----:B------:R-:W-:Y:S01]  /*14f0*/  IMAD R23, R2, R6, R25 ;  /* 0x0000000602177224 */ /* 0x000fe200078e0219 */
[----:B------:R-:W-:Y:S01]  /*1500*/  SHF.R.S32.HI R5, RZ, 0x5, R5 ;  /* 0x00000005ff057819 */ /* 0x000fe20000011405 */
[----:B------:R-:W-:-:S04]  /*1510*/  IMAD.HI.U32 R6, R4, R31, RZ ;  /* 0x0000001f04067227 */ /* 0x000fc800078e00ff */
[----:B------:R-:W-:Y:S02]  /*1520*/  IMAD R29, R2, R8, R29 ;  /* 0x00000008021d7224 */ /* 0x000fe400078e021d */
[--C-:B------:R-:W-:Y:S01]  /*1530*/  @!P6 IMAD.IADD R21, R21, 0x1, -R2.reuse ;  /* 0x000000011515e824 */ /* 0x100fe200078e0a02 */
[----:B------:R-:W-:Y:S01]  /*1540*/  ISETP.GE.AND P6, PT, R16, RZ, PT ;  /* 0x000000ff1000720c */ /* 0x000fe20003fc6270 */
[--C-:B------:R-:W-:Y:S01]  /*1550*/  @!P3 IMAD.IADD R19, R19, 0x1, -R2.reuse ;  /* 0x000000011313b824 */ /* 0x100fe200078e0a02 */
[----:B------:R-:W-:Y:S01]  /*1560*/  ISETP.GT.U32.AND P3, PT, R2, R15, PT ;  /* 0x0000000f0200720c */ /* 0x000fe20003f64070 */
[----:B------:R-:W-:Y:S02]  /*1570*/  @!P5 IMAD.IADD R3, R3, 0x1, -R2 ;  /* 0x000000010303d824 */ /* 0x000fe400078e0a02 */
[----:B------:R-:W-:Y:S02]  /*1580*/  IMAD.MOV R6, RZ, RZ, -R6 ;  /* 0x000000ffff067224 */ /* 0x000fe400078e0a06 */
[----:B------:R-:W-:Y:S01]  /*1590*/  IMAD.HI.U32 R8, R4, R35, RZ ;  /* 0x0000002304087227 */ /* 0x000fe200078e00ff */
[----:B------:R-:W-:-:S03]  /*15a0*/  ISETP.GT.U32.AND P5, PT, R2, R3, PT ;  /* 0x000000030200720c */ /* 0x000fc60003fa4070 */
[----:B------:R-:W-:Y:S01]  /*15b0*/  @!P4 IMAD.MOV R11, RZ, RZ, -R11 ;  /* 0x000000ffff0bc224 */ /* 0x000fe200078e0a0b */
[C---:B------:R-:W-:Y:S01]  /*15c0*/  ISETP.GT.U32.AND P4, PT, R2.reuse, R19, PT ;  /* 0x000000130200720c */ /* 0x040fe20003f84070 */
[----:B------:R-:W-:Y:S02]  /*15d0*/  IMAD R31, R2, R6, R31 ;  /* 0x00000006021f7224 */ /* 0x000fe400078e021f */
[----:B------:R-:W-:Y:S02]  /*15e0*/  IMAD.MOV R8, RZ, RZ, -R8 ;  /* 0x000000ffff087224 */ /* 0x000fe400078e0a08 */
[----:B------:R-:W-:-:S04]  /*15f0*/  IMAD.HI.U32 R6, R4, R33, RZ ;  /* 0x0000002104067227 */ /* 0x000fc800078e00ff */
[----:B------:R-:W-:Y:S01]  /*1600*/  IMAD R35, R2, R8, R35 ;  /* 0x0000000802237224 */ /* 0x000fe200078e0223 */
[----:B------:R-:W-:Y:S01]  /*1610*/  LOP3.LUT R8, R18, 0x38, RZ, 0xfc, !PT ;  /* 0x0000003812087812 */ /* 0x000fe200078efcff */
[----:B------:R-:W-:Y:S02]  /*1620*/  IMAD.MOV R6, RZ, RZ, -R6 ;  /* 0x000000ffff067224 */ /* 0x000fe400078e0a06 */
[----:B------:R-:W-:Y:S01]  /*1630*/  @!P6 IMAD.MOV R21, RZ, RZ, -R21 ;  /* 0x000000ffff15e224 */ /* 0x000fe200078e0a15 */
[C---:B------:R-:W-:Y:S01]  /*1640*/  ISETP.GT.U32.AND P6, PT, R2.reuse, R35, PT ;  /* 0x000000230200720c */ /* 0x040fe20003fc4070 */
[----:B------:R-:W-:Y:S01]  /*1650*/  @!P3 IMAD.IADD R15, R15, 0x1, -R2 ;  /* 0x000000010f0fb824 */ /* 0x000fe200078e0a02 */
[C---:B------:R-:W-:Y:S01]  /*1660*/  ISETP.GT.U32.AND P3, PT, R2.reuse, R23, PT ;  /* 0x000000170200720c */ /* 0x040fe20003f64070 */
[----:B------:R-:W-:Y:S01]  /*1670*/  IMAD R33, R2, R6, R33 ;  /* 0x0000000602217224 */ /* 0x000fe200078e0221 */
[----:B------:R-:W-:Y:S01]  /*1680*/  IABS R37, R8 ;  /* 0x0000000800257213 */ /* 0x000fe20000000000 */
[----:B------:R-:W-:-:S04]  /*1690*/  IMAD.HI.U32 R6, R4, R27, RZ ;  /* 0x0000001b04067227 */ /* 0x000fc800078e00ff */
[--C-:B------:R-:W-:Y:S01]  /*16a0*/  @!P5 IMAD.IADD R3, R3, 0x1, -R2.reuse ;  /* 0x000000010303d824 */ /* 0x100fe200078e0a02 */
[C---:B------:R-:W-:Y:S01]  /*16b0*/  ISETP.GT.U32.AND P5, PT, R2.reuse, R31, PT ;  /* 0x0000001f0200720c */ /* 0x040fe20003fa4070 */
[----:B------:R-:W-:Y:S01]  /*16c0*/  @!P4 IMAD.IADD R19, R19, 0x1, -R2 ;  /* 0x000000011313c824 */ /* 0x000fe200078e0a02 */
[C---:B------:R-:W-:Y:S01]  /*16d0*/  ISETP.GT.U32.AND P4, PT, R2.reuse, R29, PT ;  /* 0x0000001d0200720c */ /* 0x040fe20003f84070 */
[----:B------:R-:W-:Y:S02]  /*16e0*/  IMAD.MOV R6, RZ, RZ, -R6 ;  /* 0x000000ffff067224 */ /* 0x000fe400078e0a06 */
[----:B------:R-:W-:Y:S02]  /*16f0*/  IMAD.MOV.U32 R25, RZ, RZ, R3 ;  /* 0x000000ffff197224 */ /* 0x000fe400078e0003 */
[----:B------:R-:W-:Y:S01]  /*1700*/  @!P0 IMAD.MOV R19, RZ, RZ, -R19 ;  /* 0x000000ffff138224 */ /* 0x000fe200078e0a13 */
[C---:B------:R-:W-:Y:S01]  /*1710*/  ISETP.GT.U32.AND P0, PT, R2.reuse, R33, PT ;  /* 0x000000210200720c */ /* 0x040fe20003f04070 */
[----:B------:R-:W-:-:S02]  /*1720*/  IMAD R3, R2, R6, R27 ;  /* 0x0000000602037224 */ /* 0x000fc400078e021b */
[--C-:B------:R-:W-:Y:S02]  /*1730*/  @!P6 IMAD.IADD R35, R35, 0x1, -R2.reuse ;  /* 0x000000012323e824 */ /* 0x100fe400078e0a02 */
[--C-:B------:R-:W-:Y:S01]  /*1740*/  @!P3 IMAD.IADD R23, R23, 0x1, -R2.reuse ;  /* 0x000000011717b824 */ /* 0x100fe200078e0a02 */
[----:B------:R-:W-:Y:S01]  /*1750*/  ISETP.GT.U32.AND P6, PT, R2, R3, PT ;  /* 0x000000030200720c */ /* 0x000fe20003fc4070 */
[----:B------:R-:W-:Y:S01]  /*1760*/  @!P2 IMAD.MOV R13, RZ, RZ, -R13 ;  /* 0x000000ffff0da224 */ /* 0x000fe200078e0a0d */
[----:B------:R-:W-:Y:S01]  /*1770*/  ISETP.GE.AND P3, PT, R10, RZ, PT ;  /* 0x000000ff0a00720c */ /* 0x000fe20003f66270 */
[--C-:B------:R-:W-:Y:S01]  /*1780*/  @!P4 IMAD.IADD R29, R29, 0x1, -R2.reuse ;  /* 0x000000011d1dc824 */ /* 0x100fe200078e0a02 */
[----:B------:R-:W-:Y:S01]  /*1790*/  ISETP.GT.U32.AND P2, PT, R2, R23, PT ;  /* 0x000000170200720c */ /* 0x000fe20003f44070 */
[--C-:B------:R-:W-:Y:S01]  /*17a0*/  @!P5 IMAD.IADD R31, R31, 0x1, -R2.reuse ;  /* 0x000000011f1fd824 */ /* 0x100fe200078e0a02 */
[----:B------:R-:W-:Y:S01]  /*17b0*/  LOP3.LUT R10, R18, 0x34, RZ, 0xfc, !PT ;  /* 0x00000034120a7812 */ /* 0x000fe200078efcff */
[----:B------:R-:W-:Y:S01]  /*17c0*/  @!P0 IMAD.IADD R33, R33, 0x1, -R2 ;  /* 0x0000000121218824 */ /* 0x000fe200078e0a02 */
[----:B------:R-:W-:Y:S01]  /*17d0*/  ISETP.GT.U32.AND P5, PT, R2, R29, PT ;  /* 0x0000001d0200720c */ /* 0x000fe20003fa4070 */
[----:B------:R-:W-:Y:S01]  /*17e0*/  IMAD.HI.U32 R6, R4, R37, RZ ;  /* 0x0000002504067227 */ /* 0x000fe200078e00ff */
[----:B------:R-:W-:-:S02]  /*17f0*/  ISETP.GE.AND P4, PT, R12, RZ, PT ;  /* 0x000000ff0c00720c */ /* 0x000fc40003f86270 */
[----:B------:R-:W-:Y:S01]  /*1800*/  LOP3.LUT R12, R18, 0x30, RZ, 0xfc, !PT ;  /* 0x00000030120c7812 */ /* 0x000fe200078efcff */
[--C-:B------:R-:W-:Y:S01]  /*1810*/  @!P6 IMAD.IADD R3, R3, 0x1, -R2.reuse ;  /* 0x000000010303e824 */ /* 0x100fe200078e0a02 */
[----:B------:R-:W-:Y:S01]  /*1820*/  ISETP.GT.U32.AND P6, PT, R2, R33, PT ;  /* 0x000000210200720c */ /* 0x000fe20003fc4070 */
[----:B------:R-:W-:Y:S01]  /*1830*/  @!P3 IMAD.MOV R25, RZ, RZ, -R25 ;  /* 0x000000ffff19b224 */ /* 0x000fe200078e0a19 */
[----:B------:R-:W-:Y:S01]  /*1840*/  ISETP.GE.AND P3, PT, R14, RZ, PT ;  /* 0x000000ff0e00720c */ /* 0x000fe20003f66270 */
[----:B------:R-:W-:Y:S01]  /*1850*/  @!P2 IMAD.IADD R23, R23, 0x1, -R2 ;  /* 0x000000011717a824 */ /* 0x000fe200078e0a02 */
[----:B------:R-:W-:Y:S01]  /*1860*/  ISETP.GE.AND P2, PT, R20, RZ, PT ;  /* 0x000000ff1400720c */ /* 0x000fe20003f46270 */
[----:B------:R-:W-:Y:S01]  /*1870*/  IMAD.MOV R6, RZ, RZ, -R6 ;  /* 0x000000ffff067224 */ /* 0x000fe200078e0a06 */
[----:B------:R-:W-:Y:S01]  /*1880*/  IABS R43, R10 ;  /* 0x0000000a002b7213 */ /* 0x000fe20000000000 */
[----:B------:R-:W-:Y:S01]  /*1890*/  IMAD.MOV.U32 R27, RZ, RZ, R23 ;  /* 0x000000ffff1b7224 */ /* 0x000fe200078e0017 */
[----:B------:R-:W-:Y:S01]  /*18a0*/  IABS R45, R12 ;  /* 0x0000000c002d7213 */ /* 0x000fe20000000000 */
[----:B------:R-:W-:Y:S01]  /*18b0*/  IMAD R23, R2, R6, R37 ;  /* 0x0000000602177224 */ /* 0x000fe200078e0225 */
[----:B------:R-:W-:Y:S01]  /*18c0*/  LOP3.LUT R14, R18, 0x2c, RZ, 0xfc, !PT ;  /* 0x0000002c120e7812 */ /* 0x000fe200078efcff */
[----:B------:R-:W-:Y:S01]  /*18d0*/  @!P1 IMAD.MOV R15, RZ, RZ, -R15 ;  /* 0x000000ffff0f9224 */ /* 0x000fe200078e0a0f */
[C---:B------:R-:W-:Y:S01]  /*18e0*/  ISETP.GT.U32.AND P1, PT, R2.reuse, R31, PT ;  /* 0x0000001f0200720c */ /* 0x040fe20003f24070 */
[--C-:B------:R-:W-:Y:S01]  /*18f0*/  @!P6 IMAD.IADD R33, R33, 0x1, -R2.reuse ;  /* 0x000000012121e824 */ /* 0x100fe200078e0a02 */
[----:B------:R-:W-:Y:S01]  /*1900*/  ISETP.GT.U32.AND P6, PT, R2, R23, PT ;  /* 0x000000170200720c */ /* 0x000fe20003fc4070 */
[----:B------:R-:W-:Y:S01]  /*1910*/  @!P5 IMAD.IADD R29, R29, 0x1, -R2 ;  /* 0x000000011d1dd824 */ /* 0x000fe200078e0a02 */
[----:B------:R-:W-:Y:S01]  /*1920*/  ISETP.GE.AND P5, PT, R22, RZ, PT ;  /* 0x000000ff1600720c */ /* 0x000fe20003fa6270 */
[----:B------:R-:W-:Y:S01]  /*1930*/  IMAD.HI.U32 R6, R4, R43, RZ ;  /* 0x0000002b04067227 */ /* 0x000fe200078e00ff */
[----:B------:R-:W-:-:S02]  /*1940*/  LOP3.LUT R20, R18, 0x24, RZ, 0xfc, !PT ;  /* 0x0000002412147812 */ /* 0x000fc400078efcff */
[----:B------:R-:W-:Y:S01]  /*1950*/  IABS R47, R14 ;  /* 0x0000000e002f7213 */ /* 0x000fe20000000000 */
[----:B------:R-:W-:Y:S01]  /*1960*/  @!P3 IMAD.MOV R29, RZ, RZ, -R29 ;  /* 0x000000ffff1db224 */ /* 0x000fe200078e0a1d */
[C---:B------:R-:W-:Y:S01]  /*1970*/  ISETP.GT.U32.AND P3, PT, R2.reuse, R35, PT ;  /* 0x000000230200720c */ /* 0x040fe20003f64070 */
[----:B------:R-:W-:Y:S01]  /*1980*/  @!P4 IMAD.MOV R27, RZ, RZ, -R27 ;  /* 0x000000ffff1bc224 */ /* 0x000fe200078e0a1b */
[----:B------:R-:W-:Y:S01]  /*1990*/  ISETP.GT.U32.AND P4, PT, R2, R3, PT ;  /* 0x000000030200720c */ /* 0x000fe20003f84070 */
[--C-:B------:R-:W-:Y:S01]  /*19a0*/  @!P1 IMAD.IADD R31, R31, 0x1, -R2.reuse ;  /* 0x000000011f1f9824 */ /* 0x100fe200078e0a02 */
[----:B------:R-:W-:Y:S01]  /*19b0*/  ISETP.GE.AND P1, PT, R24, RZ, PT ;  /* 0x000000ff1800720c */ /* 0x000fe20003f26270 */
[----:B------:R-:W-:Y:S01]  /*19c0*/  @!P6 IMAD.IADD R23, R23, 0x1, -R2 ;  /* 0x000000011717e824 */ /* 0x000fe200078e0a02 */
[----:B------:R-:W-:Y:S01]  /*19d0*/  IABS R51, R20 ;  /* 0x0000001400337213 */ /* 0x000fe20000000000 */
[----:B------:R-:W-:Y:S01]  /*19e0*/  @!P2 IMAD.MOV R31, RZ, RZ, -R31 ;  /* 0x000000ffff1fa224 */ /* 0x000fe200078e0a1f */
[----:B------:R-:W-:Y:S01]  /*19f0*/  ISETP.GE.AND P2, PT, R8, RZ, PT ;  /* 0x000000ff0800720c */ /* 0x000fe20003f46270 */
[----:B------:R-:W-:Y:S01]  /*1a00*/  @!P5 IMAD.MOV R33, RZ, RZ, -R33 ;  /* 0x000000ffff21d224 */ /* 0x000fe200078e0a21 */
[----:B------:R-:W-:Y:S01]  /*1a10*/  ISETP.GT.U32.AND P5, PT, R2, R23, PT ;  /* 0x000000170200720c */ /* 0x000fe20003fa4070 */
[----:B------:R-:W-:Y:S01]  /*1a20*/  IMAD.HI.U32 R8, R4, R45, RZ ;  /* 0x0000002d04087227 */ /* 0x000fe200078e00ff */
[----:B------:R-:W-:-:S02]  /*1a30*/  LOP3.LUT R24, R18, 0x18, RZ, 0xfc, !PT ;  /* 0x0000001812187812 */ /* 0x000fc400078efcff */
[----:B------:R-:W-:Y:S01]  /*1a40*/  LOP3.LUT R22, R18, 0x20, RZ, 0xfc, !PT ;  /* 0x0000002012167812 */ /* 0x000fe200078efcff */
[----:B------:R-:W-:Y:S01]  /*1a50*/  @!P3 IMAD.IADD R35, R35, 0x1, -R2 ;  /* 0x000000012323b824 */ /* 0x000fe200078e0a02 */
[----:B------:R-:W-:Y:S01]  /*1a60*/  ISETP.GE.AND P3, PT, R10, RZ, PT ;  /* 0x000000ff0a00720c */ /* 0x000fe20003f66270 */
[----:B------:R-:W-:Y:S01]  /*1a70*/  IMAD.MOV R10, RZ, RZ, -R6 ;  /* 0x000000ffff0a7224 */ /* 0x000fe200078e0a06 */
[----:B------:R-:W-:Y:S01]  /*1a80*/  IABS R57, R24 ;  /* 0x0000001800397213 */ /* 0x000fe20000000000 */
[----:B------:R-:W-:Y:S01]  /*1a90*/  IMAD.MOV R8, RZ, RZ, -R8 ;  /* 0x000000ffff087224 */ /* 0x000fe200078e0a08 */
[----:B------:R-:W-:Y:S01]  /*1aa0*/  IABS R53, R22 ;  /* 0x0000001600357213 */ /* 0x000fe20000000000 */
[----:B------:R-:W-:Y:S01]  /*1ab0*/  IMAD R43, R2, R10, R43 ;  /* 0x0000000a022b7224 */ /* 0x000fe200078e022b */
[----:B------:R-:W-:Y:S01]  /*1ac0*/  ISETP.GE.AND P0, PT, R26, RZ, PT ;  /* 0x000000ff1a00720c */ /* 0x000fe20003f06270 */
[----:B------:R-:W-:Y:S01]  /*1ad0*/  IMAD R45, R2, R8, R45 ;  /* 0x00000008022d7224 */ /* 0x000fe200078e022d */
[----:B------:R-:W-:Y:S01]  /*1ae0*/  LOP3.LUT R26, R18, 0x14, RZ, 0xfc, !PT ;  /* 0x00000014121a7812 */ /* 0x000fe200078efcff */
[--C-:B------:R-:W-:Y:S01]  /*1af0*/  @!P5 IMAD.IADD R23, R23, 0x1, -R2.reuse ;  /* 0x000000011717d824 */ /* 0x100fe200078e0a02 */
[C---:B------:R-:W-:Y:S01]  /*1b00*/  ISETP.GT.U32.AND P6, PT, R2.reuse, R43, PT ;  /* 0x0000002b0200720c */ /* 0x040fe20003fc4070 */
[----:B------:R-:W-:Y:S01]  /*1b10*/  @!P4 IMAD.IADD R3, R3, 0x1, -R2 ;  /* 0x000000010303c824 */ /* 0x000fe200078e0a02 */
[----:B------:R-:W-:Y:S01]  /*1b20*/  ISETP.GT.U32.AND P5, PT, R2, R45, PT ;  /* 0x0000002d0200720c */ /* 0x000fe20003fa4070 */
[----:B------:R-:W-:Y:S01]  /*1b30*/  IMAD.HI.U32 R6, R4, R47, RZ ;  /* 0x0000002f04067227 */ /* 0x000fe200078e00ff */
[----:B------:R-:W-:-:S02]  /*1b40*/  ISETP.GE.AND P4, PT, R12, RZ, PT ;  /* 0x000000ff0c00720c */ /* 0x000fc40003f86270 */
[----:B------:R-:W-:Y:S01]  /*1b50*/  LOP3.LUT R12, R18, 0x28, RZ, 0xfc, !PT ;  /* 0x00000028120c7812 */ /* 0x000fe200078efcff */
[----:B------:R-:W-:Y:S01]  /*1b60*/  IMAD.HI.U32 R8, R4, R51, RZ ;  /* 0x0000003304087227 */ /* 0x000fe200078e00ff */
[----:B------:R-:W-:Y:S02]  /*1b70*/  IABS R59, R26 ;  /* 0x0000001a003b7213 */ /* 0x000fe40000000000 */
[----:B------:R-:W-:Y:S01]  /*1b80*/  IABS R49, R12 ;  /* 0x0000000c00317213 */ /* 0x000fe20000000000 */
[----:B------:R-:W-:Y:S02]  /*1b90*/  IMAD.MOV R6, RZ, RZ, -R6 ;  /* 0x000000ffff067224 */ /* 0x000fe400078e0a06 */
[--C-:B------:R-:W-:Y:S02]  /*1ba0*/  @!P6 IMAD.IADD R43, R43, 0x1, -R2.reuse ;  /* 0x000000012b2be824 */ /* 0x100fe400078e0a02 */
[----:B------:R-:W-:Y:S02]  /*1bb0*/  @!P5 IMAD.IADD R45, R45, 0x1, -R2 ;  /* 0x000000012d2dd824 */ /* 0x000fe400078e0a02 */
[----:B------:R-:W-:Y:S01]  /*1bc0*/  IMAD.MOV R8, RZ, RZ, -R8 ;  /* 0x000000ffff087224 */ /* 0x000fe200078e0a08 */
[C---:B------:R-:W-:Y:S01]  /*1bd0*/  ISETP.GT.U32.AND P6, PT, R2.reuse, R43, PT ;  /* 0x0000002b0200720c */ /* 0x040fe20003fc4070 */
[----:B------:R-:W-:-:S02]  /*1be0*/  IMAD R47, R2, R6, R47 ;  /* 0x00000006022f7224 */ /* 0x000fc400078e022f */
[----:B------:R-:W-:-:S04]  /*1bf0*/  IMAD.HI.U32 R6, R4, R49, RZ ;  /* 0x0000003104067227 */ /* 0x000fc800078e00ff */
[----:B------:R-:W-:Y:S01]  /*1c00*/  @!P1 IMAD.MOV R35, RZ, RZ, -R35 ;  /* 0x000000ffff239224 */ /* 0x000fe200078e0a23 */
[C---:B------:R-:W-:Y:S01]  /*1c10*/  ISETP.GT.U32.AND P1, PT, R2.reuse, R45, PT ;  /* 0x0000002d0200720c */ /* 0x040fe20003f24070 */
[----:B------:R-:W-:Y:S02]  /*1c20*/  IMAD R51, R2, R8, R51 ;  /* 0x0000000802337224 */ /* 0x000fe400078e0233 */
[----:B------:R-:W-:-:S04]  /*1c30*/  IMAD.HI.U32 R8, R4, R57, RZ ;  /* 0x0000003904087227 */ /* 0x000fc800078e00ff */
[----:B------:R-:W-:Y:S02]  /*1c40*/  IMAD.MOV R10, RZ, RZ, -R6 ;  /* 0x000000ffff0a7224 */ /* 0x000fe400078e0a06 */
[----:B------:R-:W-:Y:S02]  /*1c50*/  IMAD.MOV R8, RZ, RZ, -R8 ;  /* 0x000000ffff087224 */ /* 0x000fe400078e0a08 */
[----:B------:R-:W-:-:S04]  /*1c60*/  IMAD.HI.U32 R6, R4, R53, RZ ;  /* 0x0000003504067227 */ /* 0x000fc800078e00ff */
[----:B------:R-:W-:Y:S01]  /*1c70*/  IMAD R49, R2, R10, R49 ;  /* 0x0000000a02317224 */ /* 0x000fe200078e0231 */
[----:B------:R-:W-:Y:S01]  /*1c80*/  LEA.HI R10, R160, R181, RZ, 0x1b ;  /* 0x000000b5a00a7211 */ /* 0x000fe200078fd8ff */
[C---:B------:R-:W-:Y:S02]  /*1c90*/  IMAD R57, R2.reuse, R8, R57 ;  /* 0x0000000802397224 */ /* 0x040fe400078e0239 */
[----:B------:R-:W-:Y:S01]  /*1ca0*/  IMAD.MOV R6, RZ, RZ, -R6 ;  /* 0x000000ffff067224 */ /* 0x000fe200078e0a06 */
[C---:B------:R-:W-:Y:S01]  /*1cb0*/  ISETP.GT.U32.AND P5, PT, R2.reuse, R49, PT ;  /* 0x000000310200720c */ /* 0x040fe20003fa4070 */
[--C-:B------:R-:W-:Y:S01]  /*1cc0*/  @!P6 IMAD.IADD R43, R43, 0x1, -R2.reuse ;  /* 0x000000012b2be824 */ /* 0x100fe200078e0a02 */
[C---:B------:R-:W-:Y:S01]  /*1cd0*/  ISETP.GT.U32.AND P6, PT, R2.reuse, R47, PT ;  /* 0x0000002f0200720c */ /* 0x040fe20003fc4070 */
[----:B------:R-:W-:Y:S01]  /*1ce0*/  @!P1 IMAD.IADD R45, R45, 0x1, -R2 ;  /* 0x000000012d2d9824 */ /* 0x000fe200078e0a02 */
[C---:B------:R-:W-:Y:S01]  /*1cf0*/  ISETP.GT.U32.AND P1, PT, R2.reuse, R57, PT ;  /* 0x000000390200720c */ /* 0x040fe20003f24070 */
[----:B------:R-:W-:-:S02]  /*1d00*/  IMAD R53, R2, R6, R53 ;  /* 0x0000000602357224 */ /* 0x000fc400078e0235 */
[----:B------:R-:W-:Y:S02]  /*1d10*/  IMAD.MOV.U32 R37, RZ, RZ, R3 ;  /* 0x000000ffff257224 */ /* 0x000fe400078e0003 */
[----:B------:R-:W-:-:S04]  /*1d20*/  IMAD.HI.U32 R6, R4, R59, RZ ;  /* 0x0000003b04067227 */ /* 0x000fc800078e00ff */
[----:B------:R-:W-:-:S04]  /*1d30*/  IMAD.HI.U32 R3, R4, R63, RZ ;  /* 0x0000003f04037227 */ /* 0x000fc800078e00ff */
[----:B------:R-:W-:Y:S02]  /*1d40*/  IMAD.MOV R8, RZ, RZ, -R6 ;  /* 0x000000ffff087224 */ /* 0x000fe400078e0a06 */
[----:B------:R-:W-:Y:S02]  /*1d50*/  IMAD.MOV R3, RZ, RZ, -R3 ;  /* 0x000000ffff037224 */ /* 0x000fe400078e0a03 */
[----:B------:R-:W-:-:S04]  /*1d60*/  IMAD.HI.U32 R6, R4, R61, RZ ;  /* 0x0000003d04067227 */ /* 0x000fc800078e00ff */
[C---:B------:R-:W-:Y:S02]  /*1d70*/  IMAD R63, R2.reuse, R3, R63 ;  /* 0x00000003023f7224 */ /* 0x040fe400078e023f */
[----:B------:R-:W-:Y:S02]  /*1d80*/  IMAD.MOV R6, RZ, RZ, -R6 ;  /* 0x000000ffff067224 */ /* 0x000fe400078e0a06 */
[--C-:B------:R-:W-:Y:S01]  /*1d90*/  @!P6 IMAD.IADD R47, R47, 0x1, -R2.reuse ;  /* 0x000000012f2fe824 */ /* 0x100fe200078e0a02 */
[C---:B------:R-:W-:Y:S01]  /*1da0*/  ISETP.GT.U32.AND P6, PT, R2.reuse, R51, PT ;  /* 0x000000330200720c */ /* 0x040fe20003fc4070 */
[--C-:B------:R-:W-:Y:S01]  /*1db0*/  @!P5 IMAD.IADD R49, R49, 0x1, -R2.reuse ;  /* 0x000000013131d824 */ /* 0x100fe200078e0a02 */
[C---:B------:R-:W-:Y:S01]  /*1dc0*/  ISETP.GT.U32.AND P5, PT, R2.reuse, R53, PT ;  /* 0x000000350200720c */ /* 0x040fe20003fa4070 */
[----:B------:R-:W-:Y:S02]  /*1dd0*/  IMAD.MOV.U32 R41, RZ, RZ, R23 ;  /* 0x000000ffff297224 */ /* 0x000fe400078e0017 */
[----:B------:R-:W-:Y:S01]  /*1de0*/  @!P1 IMAD.IADD R57, R57, 0x1, -R2 ;  /* 0x0000000139399824 */ /* 0x000fe200078e0a02 */
[C---:B------:R-:W-:Y:S01]  /*1df0*/  ISETP.GT.U32.AND P1, PT, R2.reuse, R63, PT ;  /* 0x0000003f0200720c */ /* 0x040fe20003f24070 */
[----:B------:R-:W-:-:S02]  /*1e00*/  IMAD R61, R2, R6, R61 ;  /* 0x00000006023d7224 */ /* 0x000fc400078e023d */
[----:B------:R-:W-:Y:S02]  /*1e10*/  VIADD R16, R10, 0x7c ;  /* 0x0000007c0a107836 */ /* 0x000fe40000000000 */
[----:B------:R-:W-:Y:S01]  /*1e20*/  @!P0 IMAD.MOV R37, RZ, RZ, -R37 ;  /* 0x000000ffff258224 */ /* 0x000fe200078e0a25 */
[C---:B------:R-:W-:Y:S01]  /*1e30*/  ISETP.GT.U32.AND P0, PT, R2.reuse, R47, PT ;  /* 0x0000002f0200720c */ /* 0x040fe20003f04070 */
[----:B------:R-:W-:Y:S01]  /*1e40*/  @!P2 IMAD.MOV R41, RZ, RZ, -R41 ;  /* 0x000000ffff29a224 */ /* 0x000fe200078e0a29 */
[----:B------:R-:W-:Y:S01]  /*1e50*/  ISETP.GT.U32.AND P2, PT, R2, R49, PT ;  /* 0x000000310200720c */ /* 0x000fe20003f44070 */
[----:B------:R-:W-:-:S04]  /*1e60*/  IMAD.HI.U32 R6, R4, R65, RZ ;  /* 0x0000004104067227 */ /* 0x000fc800078e00ff */
[C---:B------:R-:W-:Y:S01]  /*1e70*/  IMAD R59, R2.reuse, R8, R59 ;  /* 0x00000008023b7224 */ /* 0x040fe200078e023b */
[----:B------:R-:W-:Y:S01]  /*1e80*/  IABS R8, R16 ;  /* 0x0000001000087213 */ /* 0x000fe20000000000 */
[----:B------:R-:W-:Y:S02]  /*1e90*/  IMAD.MOV R6, RZ, RZ, -R6 ;  /* 0x000000ffff067224 */ /* 0x000fe400078e0a06 */
[----:B------:R-:W-:Y:S02]  /*1ea0*/  @!P1 IMAD.IADD R63, R63, 0x1, -R2 ;  /* 0x000000013f3f9824 */ /* 0x000fe400078e0a02 */
[C---:B------:R-:W-:Y:S02]  /*1eb0*/  IMAD R65, R2.reuse, R6, R65 ;  /* 0x0000000602417224 */ /* 0x040fe400078e0241 */
[----:B------:R-:W-:Y:S02]  /*1ec0*/  IMAD.MOV.U32 R23, RZ, RZ, R8 ;  /* 0x000000ffff177224 */ /* 0x000fe400078e0008 */
[--C-:B------:R-:W-:Y:S01]  /*1ed0*/  @!P0 IMAD.IADD R47, R47, 0x1, -R2.reuse ;  /* 0x000000012f2f8824 */ /* 0x100fe200078e0a02 */
[C---:B------:R-:W-:Y:S01]  /*1ee0*/  ISETP.GT.U32.AND P1, PT, R2.reuse, R65, PT ;  /* 0x000000410200720c */ /* 0x040fe20003f24070 */
[----:B------:R-:W-:Y:S01]  /*1ef0*/  @!P2 IMAD.IADD R49, R49, 0x1, -R2 ;  /* 0x000000013131a824 */ /* 0x000fe200078e0a02 */
[----:B------:R-:W-:Y:S01]  /*1f00*/  ISETP.GT.U32.AND P0, PT, R2, R59, PT ;  /* 0x0000003b0200720c */ /* 0x000fe20003f04070 */
[----:B------:R-:W-:Y:S01]  /*1f10*/  IMAD.HI.U32 R3, R4, R23, RZ ;  /* 0x0000001704037227 */ /* 0x000fe200078e00ff */
[----:B------:R-:W-:-:S03]  /*1f20*/  ISETP.GT.U32.AND P2, PT, R2, R61, PT ;  /* 0x0000003d0200720c */ /* 0x000fc60003f44070 */
[----:B------:R-:W-:Y:S02]  /*1f30*/  IMAD.MOV R3, RZ, RZ, -R3 ;  /* 0x000000ffff037224 */ /* 0x000fe400078e0a03 */
[--C-:B------:R-:W-:Y:S02]  /*1f40*/  @!P5 IMAD.IADD R53, R53, 0x1, -R2.reuse ;  /* 0x000000013535d824 */ /* 0x100fe400078e0a02 */
[C---:B------:R-:W-:Y:S02]  /*1f50*/  IMAD R3, R2.reuse, R3, R23 ;  /* 0x0000000302037224 */ /* 0x040fe400078e0217 */
[--C-:B------:R-:W-:Y:S01]  /*1f60*/  @!P6 IMAD.IADD R51, R51, 0x1, -R2.reuse ;  /* 0x000000013333e824 */ /* 0x100fe200078e0a02 */
[C---:B------:R-:W-:Y:S01]  /*1f70*/  ISETP.GT.U32.AND P5, PT, R2.reuse, R53, PT ;  /* 0x000000350200720c */ /* 0x040fe20003fa4070 */
[--C-:B------:R-:W-:Y:S01]  /*1f80*/  @!P1 IMAD.IADD R65, R65, 0x1, -R2.reuse ;  /* 0x0000000141419824 */ /* 0x100fe200078e0a02 */
[----:B------:R-:W-:Y:S01]  /*1f90*/  ISETP.GT.U32.AND P1, PT, R2, R3, PT ;  /* 0x000000030200720c */ /* 0x000fe20003f24070 */
[--C-:B------:R-:W-:Y:S01]  /*1fa0*/  @!P0 IMAD.IADD R59, R59, 0x1, -R2.reuse ;  /* 0x000000013b3b8824 */ /* 0x100fe200078e0a02 */
[----:B------:R-:W-:Y:S01]  /*1fb0*/  ISETP.GE.AND P0, PT, R20, RZ, PT ;  /* 0x000000ff1400720c */ /* 0x000fe20003f06270 */
[----:B------:R-:W-:Y:S01]  /*1fc0*/  @!P2 IMAD.IADD R61, R61, 0x1, -R2 ;  /* 0x000000013d3da824 */ /* 0x000fe200078e0a02 */
[----:B------:R-:W-:Y:S01]  /*1fd0*/  ISETP.GE.AND P2, PT, R22, RZ, PT ;  /* 0x000000ff1600720c */ /* 0x000fe20003f46270 */
[----:B------:R-:W-:Y:S01]  /*1fe0*/  VIADD R20, R10, 0x5c ;  /* 0x0000005c0a147836 */ /* 0x000fe20000000000 */
[----:B------:R-:W-:Y:S01]  /*1ff0*/  ISETP.GT.U32.AND P6, PT, R2, R51, PT ;  /* 0x000000330200720c */ /* 0x000fe20003fc4070 */
[----:B------:R-:W-:-:S02]  /*2000*/  VIADD R22, R10, 0x3c ;  /* 0x0000003c0a167836 */ /* 0x000fc40000000000 */
[----:B------:R-:W-:Y:S01]  /*2010*/  VIADD R10, R10, 0x1c ;  /* 0x0000001c0a0a7836 */ /* 0x000fe20000000000 */
[----:B------:R-:W-:Y:S01]  /*2020*/  IABS R23, R20 ;  /* 0x0000001400177213 */ /* 0x000fe20000000000 */
[--C-:B------:R-:W-:Y:S01]  /*2030*/  @!P5 IMAD.IADD R53, R53, 0x1, -R2.reuse ;  /* 0x000000013535d824 */ /* 0x100fe200078e0a02 */
[----:B------:R-:W-:Y:S01]  /*2040*/  IABS R39, R22 ;  /* 0x0000001600277213 */ /* 0x000fe20000000000 */
[----:B------:R-:W-:Y:S01]  /*2050*/  @!P3 IMAD.MOV R43, RZ, RZ, -R43 ;  /* 0x000000ffff2bb224 */ /* 0x000fe200078e0a2b */
[----:B------:R-:W-:Y:S01]  /*2060*/  IABS R55, R10 ;  /* 0x0000000a00377213 */ /* 0x000fe20000000000 */
[----:B------:R-:W-:Y:S01]  /*2070*/  @!P1 IMAD.IADD R3, R3, 0x1, -R2 ;  /* 0x0000000103039824 */ /* 0x000fe200078e0a02 */
[----:B------:R-:W-:Y:S01]  /*2080*/  ISETP.GE.AND P5, PT, R12, RZ, PT ;  /* 0x000000ff0c00720c */ /* 0x000fe20003fa6270 */
[----:B------:R-:W-:Y:S01]  /*2090*/  IMAD.HI.U32 R6, R4, R23, RZ ;  /* 0x0000001704067227 */ /* 0x000fe200078e00ff */
[C---:B------:R-:W-:Y:S02]  /*20a0*/  ISETP.GT.U32.AND P3, PT, R2.reuse, R59, PT ;  /* 0x0000003b0200720c */ /* 0x040fe40003f64070 */
[----:B------:R-:W-:Y:S01]  /*20b0*/  ISETP.GT.U32.AND P1, PT, R2, R57, PT ;  /* 0x000000390200720c */ /* 0x000fe20003f24070 */
[----:B------:R-:W-:-:S04]  /*20c0*/  IMAD.HI.U32 R12, R4, R55, RZ ;  /* 0x00000037040c7227 */ /* 0x000fc800078e00ff */
[----:B------:R-:W-:-:S04]  /*20d0*/  IMAD.HI.U32 R8, R4, R39, RZ ;  /* 0x0000002704087227 */ /* 0x000fc800078e00ff */
[----:B------:R-:W-:Y:S01]  /*20e0*/  @!P6 IMAD.IADD R51, R51, 0x1, -R2 ;  /* 0x000000013333e824 */ /* 0x000fe200078e0a02 */
[----:B------:R-:W-:Y:S01]  /*20f0*/  ISETP.GE.AND P6, PT, R14, RZ, PT ;  /* 0x000000ff0e00720c */ /* 0x000fe20003fc6270 */
[----:B------:R-:W-:Y:S01]  /*2100*/  @!P4 IMAD.MOV R45, RZ, RZ, -R45 ;  /* 0x000000ffff2dc224 */ /* 0x000fe200078e0a2d */
[----:B------:R-:W-:Y:S01]  /*2110*/  ISETP.GT.U32.AND P4, PT, R2, R61, PT ;  /* 0x0000003d0200720c */ /* 0x000fe20003f84070 */
[----:B------:R-:W-:-:S04]  /*2120*/  IMAD.HI.U32 R14, R4, R67, RZ ;  /* 0x00000043040e7227 */ /* 0x000fc800078e00ff */
[----:B------:R-:W-:Y:S02]  /*2130*/  IMAD.MOV R6, RZ, RZ, -R6 ;  /* 0x000000ffff067224 */ /* 0x000fe400078e0a06 */
[----:B------:R-:W-:Y:S02]  /*2140*/  IMAD.MOV R12, RZ, RZ, -R12 ;  /* 0x000000ffff0c7224 */ /* 0x000fe400078e0a0c */
[----:B------:R-:W-:Y:S02]  /*2150*/  IMAD.MOV R8, RZ, RZ, -R8 ;  /* 0x000000ffff087224 */ /* 0x000fe400078e0a08 */
[----:B------:R-:W-:-:S04]  /*2160*/  IMAD.HI.U32 R4, R4, R69, RZ ;  /* 0x0000004504047227 */ /* 0x000fc800078e00ff */
[C---:B------:R-:W-:Y:S02]  /*2170*/  IMAD R23, R2.reuse, R6, R23 ;  /* 0x0000000602177224 */ /* 0x040fe400078e0217 */
[C---:B------:R-:W-:Y:S02]  /*2180*/  IMAD R55, R2.reuse, R12, R55 ;  /* 0x0000000c02377224 */ /* 0x040fe400078e0237 */
[C---:B------:R-:W-:Y:S02]  /*2190*/  IMAD R39, R2.reuse, R8, R39 ;  /* 0x0000000802277224 */ /* 0x040fe400078e0227 */
[----:B------:R-:W-:Y:S02]  /*21a0*/  IMAD.MOV R4, RZ, RZ, -R4 ;  /* 0x000000ffff047224 */ /* 0x000fe400078e0a04 */
[----:B------:R-:W-:Y:S01]  /*21b0*/  @!P0 IMAD.MOV R51, RZ, RZ, -R51 ;  /* 0x000000ffff338224 */ /* 0x000fe200078e0a33 */
[C---:B------:R-:W-:Y:S01]  /*21c0*/  ISETP.GT.U32.AND P0, PT, R2.reuse, R65, PT ;  /* 0x000000410200720c */ /* 0x040fe20003f04070 */
[----:B------:R-:W-:Y:S01]  /*21d0*/  @!P2 IMAD.MOV R53, RZ, RZ, -R53 ;  /* 0x000000ffff35a224 */ /* 0x000fe200078e0a35 */
[C---:B------:R-:W-:Y:S01]  /*21e0*/  ISETP.GT.U32.AND P2, PT, R2.reuse, R23, PT ;  /* 0x000000170200720c */ /* 0x040fe20003f44070 */
[----:B------:R-:W-:Y:S01]  /*21f0*/  @!P3 IMAD.IADD R59, R59, 0x1, -R2 ;  /* 0x000000013b3bb824 */ /* 0x000fe200078e0a02 */
[C---:B------:R-:W-:Y:S01]  /*2200*/  ISETP.GT.U32.AND P3, PT, R2.reuse, R55, PT ;  /* 0x000000370200720c */ /* 0x040fe20003f64070 */
[C---:B------:R-:W-:Y:S01]  /*2210*/  IMAD R69, R2.reuse, R4, R69 ;  /* 0x0000000402457224 */ /* 0x040fe200078e0245 */
[----:B------:R-:W-:Y:S01]  /*2220*/  SHF.R.S32.HI R4, RZ, 0x2, R160 ;  /* 0x00000002ff047819 */ /* 0x000fe200000114a0 */
[--C-:B------:R-:W-:Y:S01]  /*2230*/  @!P1 IMAD.IADD R57, R57, 0x1, -R2.reuse ;  /* 0x0000000139399824 */ /* 0x100fe200078e0a02 */
[C---:B------:R-:W-:Y:S01]  /*2240*/  ISETP.GT.U32.AND P1, PT, R2.reuse, R39, PT ;  /* 0x000000270200720c */ /* 0x040fe20003f24070 */
[----:B------:R-:W-:Y:S01]  /*2250*/  @!P4 IMAD.IADD R61, R61, 0x1, -R2 ;  /* 0x000000013d3dc824 */ /* 0x000fe200078e0a02 */
[----:B------:R-:W-:Y:S01]  /*2260*/  ISETP.GT.U32.AND P4, PT, R2, R69, PT ;  /* 0x000000450200720c */ /* 0x000fe20003f84070 */
[----:B------:R-:W-:Y:S01]  /*2270*/  IMAD.MOV R14, RZ, RZ, -R14 ;  /* 0x000000ffff0e7224 */ /* 0x000fe200078e0a0e */
[----:B------:R-:W-:Y:S01]  /*2280*/  SGXT R4, R4, 0x1 ;  /* 0x000000010404781a */ /* 0x000fe20000000200 */
[----:B------:R-:W-:Y:S01]  /*2290*/  @!P5 IMAD.MOV R49, RZ, RZ, -R49 ;  /* 0x000000ffff31d224 */ /* 0x000fe200078e0a31 */
[C---:B------:R-:W-:Y:S01]  /*22a0*/  ISETP.GT.U32.AND P5, PT, R2.reuse, R63, PT ;  /* 0x0000003f0200720c */ /* 0x040fe20003fa4070 */
[----:B------:R-:W-:Y:S01]  /*22b0*/  IMAD R67, R2, R14, R67 ;  /* 0x0000000e02437224 */ /* 0x000fe200078e0243 */
[----:B------:R-:W-:Y:S01]  /*22c0*/  LOP3.LUT R71, R4, 0x90, RZ, 0xc0, !PT ;  /* 0x0000009004477812 */ /* 0x000fe200078ec0ff */
[----:B------:R-:W-:Y:S01]  /*22d0*/  @!P6 IMAD.MOV R47, RZ, RZ, -R47 ;  /* 0x000000ffff2fe224 */ /* 0x000fe200078e0a2f */
[C---:B------:R-:W-:Y:S01]  /*22e0*/  ISETP.GT.U32.AND P6, PT, R2.reuse, R3, PT ;  /* 0x000000030200720c */ /* 0x040fe20003fc4070 */
[--C-:B------:R-:W-:Y:S01]  /*22f0*/  @!P0 IMAD.IADD R65, R65, 0x1, -R2.reuse ;  /* 0x0000000141418824 */ /* 0x100fe200078e0a02 */
[----:B------:R-:W-:Y:S01]  /*2300*/  ISETP.GT.U32.AND P0, PT, R2, R67, PT ;  /* 0x000000430200720c */ /* 0x000fe20003f04070 */
[--C-:B------:R-:W-:Y:S01]  /*2310*/  @!P2 IMAD.IADD R23, R23, 0x1, -R2.reuse ;  /* 0x000000011717a824 */ /* 0x100fe200078e0a02 */
[----:B------:R-:W-:Y:S01]  /*2320*/  ISETP.GE.AND P2, PT, R26, RZ, PT ;  /* 0x000000ff1a00720c */ /* 0x000fe20003f46270 */
        /* <DEDUP_REMOVED lines=11> */
[C---:B------:R-:W-:Y:S01]  /*23e0*/  ISETP.GT.U32.AND P0, PT, R2.reuse, R23, PT ;  /* 0x000000170200720c */ /* 0x040fe20003f04070 */
[----:B------:R-:W-:Y:S01]  /*23f0*/  @!P2 IMAD.MOV R59, RZ, RZ, -R59 ;  /* 0x000000ffff3ba224 */ /* 0x000fe200078e0a3b */
[C---:B------:R-:W-:Y:S01]  /*2400*/  ISETP.GT.U32.AND P2, PT, R2.reuse, R39, PT ;  /* 0x000000270200720c */ /* 0x040fe20003f44070 */
[----:B------:R-:W-:Y:S01]  /*2410*/  @!P3 IMAD.MOV R63, RZ, RZ, -R63 ;  /* 0x000000ffff3fb224 */ /* 0x000fe200078e0a3f */
[C---:B------:R-:W-:Y:S01]  /*2420*/  ISETP.GT.U32.AND P3, PT, R2.reuse, R69, PT ;  /* 0x000000450200720c */ /* 0x040fe20003f64070 */
[----:B------:R-:W-:Y:S01]  /*2430*/  @!P1 IMAD.MOV R61, RZ, RZ, -R61 ;  /* 0x000000ffff3d9224 */ /* 0x000fe200078e0a3d */
[C---:B------:R-:W-:Y:S01]  /*2440*/  ISETP.GT.U32.AND P1, PT, R2.reuse, R55, PT ;  /* 0x000000370200720c */ /* 0x040fe20003f24070 */
[----:B------:R-:W-:Y:S01]  /*2450*/  @!P4 IMAD.MOV R65, RZ, RZ, -R65 ;  /* 0x000000ffff41c224 */ /* 0x000fe200078e0a41 */
[----:B------:R-:W-:Y:S01]  /*2460*/  ISETP.GT.U32.AND P4, PT, R2, R67, PT ;  /* 0x000000430200720c */ /* 0x000fe20003f84070 */
[----:B------:R-:W-:Y:S01]  /*2470*/  @!P5 IMAD.MOV R3, RZ, RZ, -R3 ;  /* 0x000000ffff03d224 */ /* 0x000fe200078e0a03 */
[----:B------:R-:W-:Y:S01]  /*2480*/  LOP3.LUT R4, R160, 0x1f, RZ, 0xc0, !PT ;  /* 0x0000001fa0047812 */ /* 0x000fe200078ec0ff */
[----:B------:R-:W-:Y:S01]  /*2490*/  @!P6 IMAD.MOV R57, RZ, RZ, -R57 ;  /* 0x000000ffff39e224 */ /* 0x000fe200078e0a39 */
        /* <DEDUP_REMOVED lines=9> */
[----:B------:R-:W-:Y:S01]  /*2530*/  @!P4 IMAD.IADD R67, R67, 0x1, -R2 ;  /* 0x000000014343c824 */ /* 0x000fe200078e0a02 */
[----:B------:R-:W-:Y:S01]  /*2540*/  ISETP.NE.AND P4, PT, R17, RZ, PT ;  /* 0x000000ff1100720c */ /* 0x000fe20003f85270 */
[----:B------:R-:W0:Y:S01]  /*2550*/  LDC R160, c[0x0][0x238] ;  /* 0x00008e00ffa07b82 */ /* 0x000e220000000800 */
[----:B------:R-:W-:Y:S01]  /*2560*/  LOP3.LUT R2, RZ, R17, RZ, 0x33, !PT ;  /* 0x00000011ff027212 */ /* 0x000fe200078e33ff */
[----:B------:R-:W-:Y:S01]  /*2570*/  @!P6 IMAD.MOV R23, RZ, RZ, -R23 ;  /* 0x000000ffff17e224 */ /* 0x000fe200078e0a17 */
[----:B------:R-:W-:Y:S01]  /*2580*/  LOP3.LUT R244, R71, 0xf60, R244, 0xf8, !PT ;  /* 0x00000f6047f47812 */ /* 0x000fe200078ef8f4 */
[----:B------:R-:W-:Y:S01]  /*2590*/  @!P0 IMAD.MOV R39, RZ, RZ, -R39 ;  /* 0x000000ffff278224 */ /* 0x000fe200078e0a27 */
[C---:B------:R-:W-:Y:S01]  /*25a0*/  SEL R3, R2.reuse, R3, !P4 ;  /* 0x0000000302037207 */ /* 0x040fe20006000000 */
[----:B------:R-:W-:Y:S01]  /*25b0*/  @!P2 IMAD.MOV R55, RZ, RZ, -R55 ;  /* 0x000000ffff37a224 */ /* 0x000fe200078e0a37 */
[C---:B------:R-:W-:Y:S01]  /*25c0*/  SEL R11, R2.reuse, R11, !P4 ;  /* 0x0000000b020b7207 */ /* 0x040fe20006000000 */
[----:B------:R-:W-:Y:S01]  /*25d0*/  @!P3 IMAD.MOV R67, RZ, RZ, -R67 ;  /* 0x000000ffff43b224 */ /* 0x000fe200078e0a43 */
[C---:B------:R-:W-:Y:S01]  /*25e0*/  SEL R7, R2.reuse, R7, !P4 ;  /* 0x0000000702077207 */ /* 0x040fe20006000000 */
[----:B------:R-:W-:Y:S01]  /*25f0*/  @!P1 IMAD.MOV R69, RZ, RZ, -R69 ;  /* 0x000000ffff459224 */ /* 0x000fe200078e0a45 */
[C---:B------:R-:W-:Y:S01]  /*2600*/  SEL R9, R2.reuse, R9, !P4 ;  /* 0x0000000902097207 */ /* 0x040fe20006000000 */
[----:B------:R-:W-:Y:S01]  /*2610*/  IMAD R3, R3, UR4, RZ ;  /* 0x0000000403037c24 */ /* 0x000fe2000f8e02ff */
        /* <DEDUP_REMOVED lines=50> */
[----:B------:R-:W-:Y:S01]  /*2940*/  SEL R65, R2, R65, !P4 ;  /* 0x0000004102417207 */ /* 0x000fe20006000000 */
[----:B------:R-:W-:Y:S01]  /*2950*/  IMAD R0, R0, UR5, RZ ;  /* 0x0000000500007c24 */ /* 0x000fe2000f8e02ff */
[C---:B------:R-:W-:Y:S01]  /*2960*/  SEL R67, R2.reuse, R67, !P4 ;  /* 0x0000004302437207 */ /* 0x040fe20006000000 */
[----:B------:R-:W-:Y:S01]  /*2970*/  UIADD3 UR5, UR6, 0x1000, URZ ;  /* 0x0000100006057890 */ /* 0x000fe2000fffe03f */
[----:B------:R-:W-:Y:S01]  /*2980*/  SEL R2, R2, R69, !P4 ;  /* 0x0000004502027207 */ /* 0x000fe20006000000 */
[----:B------:R-:W-:Y:S01]  /*2990*/  IMAD R59, R59, UR4, RZ ;  /* 0x000000043b3b7c24 */ /* 0x000fe2000f8e02ff */
[----:B------:R-:W-:Y:S01]  /*29a0*/  SHF.R.S32.HI R174, RZ, 0x1f, R3 ;  /* 0x0000001fffae7819 */ /* 0x000fe20000011403 */
[----:B------:R-:W-:Y:S01]  /*29b0*/  IMAD R61, R61, UR4, RZ ;  /* 0x000000043d3d7c24 */ /* 0x000fe2000f8e02ff */
[----:B------:R-:W-:Y:S01]  /*29c0*/  SHF.R.S32.HI R168, RZ, 0x1f, R11 ;  /* 0x0000001fffa87819 */ /* 0x000fe2000001140b */
[----:B------:R-:W-:Y:S01]  /*29d0*/  IMAD R2, R2, UR4, RZ ;  /* 0x0000000402027c24 */ /* 0x000fe2000f8e02ff */
[----:B------:R-:W-:Y:S01]  /*29e0*/  IADD3 R178, P2, R11, UR10, RZ ;  /* 0x0000000a0bb27c10 */ /* 0x000fe2000ff5e0ff */
[----:B------:R-:W-:Y:S01]  /*29f0*/  IMAD R63, R63, UR4, RZ ;  /* 0x000000043f3f7c24 */ /* 0x000fe2000f8e02ff */
[----:B------:R-:W-:Y:S01]  /*2a00*/  IADD3 R3, P5, R3, UR10, RZ ;  /* 0x0000000a03037c10 */ /* 0x000fe2000ffbe0ff */
[----:B------:R-:W-:Y:S01]  /*2a10*/  IMAD R65, R65, UR4, RZ ;  /* 0x0000000441417c24 */ /* 0x000fe2000f8e02ff */
[----:B------:R-:W-:Y:S01]  /*2a20*/  SHF.R.S32.HI R172, RZ, 0x1f, R7 ;  /* 0x0000001fffac7819 */ /* 0x000fe20000011407 */
[----:B------:R-:W-:Y:S01]  /*2a30*/  IMAD R67, R67, UR4, RZ ;  /* 0x0000000443437c24 */ /* 0x000fe2000f8e02ff */
[----:B------:R-:W-:Y:S01]  /*2a40*/  IADD3 R180, P4, R7, UR10, RZ ;  /* 0x0000000a07b47c10 */ /* 0x000fe2000ff9e0ff */
[----:B------:R-:W-:Y:S01]  /*2a50*/  USHF.R.U32.HI UR5, URZ, 0x4, UR5 ;  /* 0x000000043f057899 */ /* 0x000fe20008011605 */
[----:B------:R-:W-:Y:S01]  /*2a60*/  SHF.R.S32.HI R170, RZ, 0x1f, R9 ;  /* 0x0000001fffaa7819 */ /* 0x000fe20000011409 */
[----:B------:R-:W-:Y:S01]  /*2a70*/  USHF.R.U32.HI UR4, URZ, 0x4, UR6 ;  /* 0x000000043f047899 */ /* 0x000fe20008011606 */
[----:B------:R-:W-:Y:S01]  /*2a80*/  IADD3 R179, P3, R9, UR10, RZ ;  /* 0x0000000a09b37c10 */ /* 0x000fe2000ff7e0ff */
[C---:B0-----:R-:W-:Y:S01]  /*2a90*/  IMAD.SHL.U32 R248, R160.reuse, 0x20, RZ ;  /* 0x00000020a0f87824 */ /* 0x041fe200078e00ff */
[----:B------:R-:W-:Y:S01]  /*2aa0*/  SHF.R.S32.HI R166, RZ, 0x1f, R13 ;  /* 0x0000001fffa67819 */ /* 0x000fe2000001140d */
[----:B------:R-:W-:Y:S01]  /*2ab0*/  USGXT.U32 UR4, UR4, 0xe ;  /* 0x0000000e0404789a */ /* 0x000fe20008000000 */
[----:B------:R-:W-:Y:S01]  /*2ac0*/  IADD3 R177, P1, R13, UR10, RZ ;  /* 0x0000000a0db17c10 */ /* 0x000fe2000ff3e0ff */
[----:B------:R-:W-:Y:S01]  /*2ad0*/  IMAD R252, R160, 0x5, RZ ;  /* 0x00000005a0fc7824 */ /* 0x000fe200078e02ff */
[----:B------:R-:W-:Y:S01]  /*2ae0*/  IADD3.X R168, R168, UR11, RZ, P2, !PT ;  /* 0x0000000ba8a87c10 */ /* 0x000fe200097fe4ff */
[----:B------:R-:W-:Y:S01]  /*2af0*/  IMAD.SHL.U32 R251, R160, 0x4, RZ ;  /* 0x00000004a0fb7824 */ /* 0x000fe200078e00ff */
[----:B------:R-:W-:Y:S01]  /*2b00*/  IADD3.X R174, R174, UR11, RZ, P5, !PT ;  /* 0x0000000baeae7c10 */ /* 0x000fe2000affe4ff */
[----:B------:R-:W-:Y:S01]  /*2b10*/  IMAD R250, R160, 0x3, RZ ;  /* 0x00000003a0fa7824 */ /* 0x000fe200078e02ff */
[----:B------:R-:W-:Y:S01]  /*2b20*/  IADD3.X R172, R172, UR11, RZ, P4, !PT ;  /* 0x0000000bacac7c10 */ /* 0x000fe2000a7fe4ff */
[----:B------:R-:W-:Y:S01]  /*2b30*/  IMAD.SHL.U32 R249, R160, 0x2, RZ ;  /* 0x00000002a0f97824 */ /* 0x000fe200078e00ff */
[----:B------:R-:W-:-:S02]  /*2b40*/  IADD3.X R170, R170, UR11, RZ, P3, !PT ;  /* 0x0000000baaaa7c10 */ /* 0x000fc40009ffe4ff */
[----:B------:R-:W-:Y:S02]  /*2b50*/  CS2R R68, SRZ ;  /* 0x0000000000447805 */ /* 0x000fe4000001ff00 */
[----:B------:R-:W-:Y:S02]  /*2b60*/  SHF.R.S32.HI R22, RZ, 0x1f, R27 ;  /* 0x0000001fff167819 */ /* 0x000fe4000001141b */
[----:B------:R-:W-:Y:S02]  /*2b70*/  CS2R R70, SRZ ;  /* 0x0000000000467805 */ /* 0x000fe4000001ff00 */
[----:B------:R-:W-:Y:S02]  /*2b80*/  IADD3 R167, P2, R27, UR10, RZ ;  /* 0x0000000a1ba77c10 */ /* 0x000fe4000ff5e0ff */
[----:B------:R-:W-:Y:S02]  /*2b90*/  CS2R R26, SRZ ;  /* 0x00000000001a7805 */ /* 0x000fe4000001ff00 */
[----:B------:R-:W-:-:S02]  /*2ba0*/  SHF.R.S32.HI R164, RZ, 0x1f, R15 ;  /* 0x0000001fffa47819 */ /* 0x000fc4000001140f */
[----:B------:R-:W-:Y:S02]  /*2bb0*/  IADD3 R176, P0, R15, UR10, RZ ;  /* 0x0000000a0fb07c10 */ /* 0x000fe4000ff1e0ff */
[----:B------:R-:W-:Y:S02]  /*2bc0*/  SHF.R.S32.HI R158, RZ, 0x1f, R19 ;  /* 0x0000001fff9e7819 */ /* 0x000fe40000011413 */
[----:B------:R-:W-:Y:S02]  /*2bd0*/  IADD3 R175, P6, R19, UR10, RZ ;  /* 0x0000000a13af7c10 */ /* 0x000fe4000ffde0ff */
[----:B------:R-:W-:Y:S02]  /*2be0*/  SHF.R.S32.HI R156, RZ, 0x1f, R21 ;  /* 0x0000001fff9c7819 */ /* 0x000fe40000011415 */
[----:B------:R-:W-:Y:S02]  /*2bf0*/  IADD3 R173, P5, R21, UR10, RZ ;  /* 0x0000000a15ad7c10 */ /* 0x000fe4000ffbe0ff */
[----:B------:R-:W-:-:S02]  /*2c00*/  SHF.R.S32.HI R154, RZ, 0x1f, R23 ;  /* 0x0000001fff9a7819 */ /* 0x000fc40000011417 */
[----:B------:R-:W-:Y:S02]  /*2c10*/  IADD3 R171, P4, R23, UR10, RZ ;  /* 0x0000000a17ab7c10 */ /* 0x000fe4000ff9e0ff */
[----:B------:R-:W-:Y:S02]  /*2c20*/  SHF.R.S32.HI R152, RZ, 0x1f, R25 ;  /* 0x0000001fff987819 */ /* 0x000fe40000011419 */
[----:B------:R-:W-:Y:S02]  /*2c30*/  IADD3 R169, P3, R25, UR10, RZ ;  /* 0x0000000a19a97c10 */ /* 0x000fe4000ff7e0ff */
[----:B------:R-:W-:Y:S02]  /*2c40*/  CS2R R24, SRZ ;  /* 0x0000000000187805 */ /* 0x000fe4000001ff00 */
[----:B------:R-:W-:Y:S02]  /*2c50*/  IADD3.X R166, R166, UR11, RZ, P1, !PT ;  /* 0x0000000ba6a67c10 */ /* 0x000fe40008ffe4ff */
[----:B------:R-:W-:-:S02]  /*2c60*/  SHF.R.S32.HI R20, RZ, 0x1f, R29 ;  /* 0x0000001fff147819 */ /* 0x000fc4000001141d */
[----:B------:R-:W-:Y:S02]  /*2c70*/  IADD3 R165, P1, R29, UR10, RZ ;  /* 0x0000000a1da57c10 */ /* 0x000fe4000ff3e0ff */
[----:B------:R-:W-:Y:S02]  /*2c80*/  CS2R R28, SRZ ;  /* 0x00000000001c7805 */ /* 0x000fe4000001ff00 */
[----:B------:R-:W-:Y:S02]  /*2c90*/  IADD3.X R22, R22, UR11, RZ, P2, !PT ;  /* 0x0000000b16167c10 */ /* 0x000fe400097fe4ff */
[----:B------:R-:W-:Y:S02]  /*2ca0*/  IADD3.X R164, R164, UR11, RZ, P0, !PT ;  /* 0x0000000ba4a47c10 */ /* 0x000fe400087fe4ff */
[----:B------:R-:W-:Y:S02]  /*2cb0*/  IADD3.X R158, R158, UR11, RZ, P6, !PT ;  /* 0x0000000b9e9e7c10 */ /* 0x000fe4000b7fe4ff */
[----:B------:R-:W-:-:S02]  /*2cc0*/  IADD3.X R156, R156, UR11, RZ, P5, !PT ;  /* 0x0000000b9c9c7c10 */ /* 0x000fc4000affe4ff */
[----:B------:R-:W-:Y:S02]  /*2cd0*/  IADD3.X R154, R154, UR11, RZ, P4, !PT ;  /* 0x0000000b9a9a7c10 */ /* 0x000fe4000a7fe4ff */
[----:B------:R-:W-:Y:S02]  /*2ce0*/  IADD3.X R152, R152, UR11, RZ, P3, !PT ;  /* 0x0000000b98987c10 */ /* 0x000fe40009ffe4ff */
[----:B------:R-:W-:Y:S02]  /*2cf0*/  SHF.R.S32.HI R11, RZ, 0x1f, R41 ;  /* 0x0000001fff0b7819 */ /* 0x000fe40000011429 */
[----:B------:R-:W-:Y:S02]  /*2d00*/  IADD3 R21, P2, R41, UR10, RZ ;  /* 0x0000000a29157c10 */ /* 0x000fe4000ff5e0ff */
[----:B------:R-:W-:Y:S02]  /*2d10*/  CS2R R40, SRZ ;  /* 0x0000000000287805 */ /* 0x000fe4000001ff00 */
[----:B------:R-:W-:-:S02]  /*2d20*/  SHF.R.S32.HI R18, RZ, 0x1f, R31 ;  /* 0x0000001fff127819 */ /* 0x000fc4000001141f */
[----:B------:R-:W-:Y:S02]  /*2d30*/  IADD3 R159, P0, R31, UR10, RZ ;  /* 0x0000000a1f9f7c10 */ /* 0x000fe4000ff1e0ff */
[----:B------:R-:W-:Y:S02]  /*2d40*/  CS2R R30, SRZ ;  /* 0x00000000001e7805 */ /* 0x000fe4000001ff00 */
        /* <DEDUP_REMOVED lines=12> */
[----:B------:R-:W-:Y:S02]  /*2e10*/  IADD3.X R20, R20, UR11, RZ, P1, !PT ;  /* 0x0000000b14147c10 */ /* 0x000fe40008ffe4ff */
[----:B------:R-:W-:Y:S02]  /*2e20*/  SHF.R.S32.HI R10, RZ, 0x1f, R43 ;  /* 0x0000001fff0a7819 */ /* 0x000fe4000001142b */
[----:B------:R-:W-:Y:S02]  /*2e30*/  IADD3 R19, P1, R43, UR10, RZ ;  /* 0x0000000a2b137c10 */ /* 0x000fe4000ff3e0ff */
[----:B------:R-:W-:-:S02]  /*2e40*/  CS2R R42, SRZ ;  /* 0x00000000002a7805 */ /* 0x000fc4000001ff00 */
[----:B------:R-:W-:Y:S02]  /*2e50*/  IADD3.X R11, R11, UR11, RZ, P2, !PT ;  /* 0x0000000b0b0b7c10 */ /* 0x000fe400097fe4ff */
[----:B------:R-:W-:Y:S02]  /*2e60*/  IADD3.X R18, R18, UR11, RZ, P0, !PT ;  /* 0x0000000b12127c10 */ /* 0x000fe400087fe4ff */
[----:B------:R-:W-:Y:S02]  /*2e70*/  IADD3.X R16, R16, UR11, RZ, P6, !PT ;  /* 0x0000000b10107c10 */ /* 0x000fe4000b7fe4ff */
[----:B------:R-:W-:Y:S02]  /*2e80*/  IADD3.X R14, R14, UR11, RZ, P5, !PT ;  /* 0x0000000b0e0e7c10 */ /* 0x000fe4000affe4ff */
[----:B------:R-:W-:Y:S02]  /*2e90*/  IADD3.X R13, R13, UR11, RZ, P4, !PT ;  /* 0x0000000b0d0d7c10 */ /* 0x000fe4000a7fe4ff */
[----:B------:R-:W-:-:S02]  /*2ea0*/  IADD3.X R12, R12, UR11, RZ, P3, !PT ;  /* 0x0000000b0c0c7c10 */ /* 0x000fc40009ffe4ff */
[----:B------:R-:W-:Y:S02]  /*2eb0*/  SHF.R.S32.HI R221, RZ, 0x1f, R55 ;  /* 0x0000001fffdd7819 */ /* 0x000fe40000011437 */
[----:B------:R-:W-:Y:S02]  /*2ec0*/  IADD3 R223, P2, R55, UR10, RZ ;  /* 0x0000000a37df7c10 */ /* 0x000fe4000ff5e0ff */
[----:B------:R-:W-:Y:S02]  /*2ed0*/  CS2R R54, SRZ ;  /* 0x0000000000367805 */ /* 0x000fe4000001ff00 */
[----:B------:R-:W-:Y:S02]  /*2ee0*/  SHF.R.S32.HI R9, RZ, 0x1f, R45 ;  /* 0x0000001fff097819 */ /* 0x000fe4000001142d */
[----:B------:R-:W-:Y:S02]  /*2ef0*/  IADD3 R17, P0, R45, UR10, RZ ;  /* 0x0000000a2d117c10 */ /* 0x000fe4000ff1e0ff */
[----:B------:R-:W-:-:S02]  /*2f00*/  CS2R R44, SRZ ;  /* 0x00000000002c7805 */ /* 0x000fc4000001ff00 */
        /* <DEDUP_REMOVED lines=12> */
[----:B------:R-:W-:Y:S02]  /*2fd0*/  IADD3.X R10, R10, UR11, RZ, P1, !PT ;  /* 0x0000000b0a0a7c10 */ /* 0x000fe40008ffe4ff */
[----:B------:R-:W-:Y:S02]  /*2fe0*/  SHF.R.S32.HI R225, RZ, 0x1f, R57 ;  /* 0x0000001fffe17819 */ /* 0x000fe40000011439 */
[----:B------:R-:W-:Y:S02]  /*2ff0*/  IADD3 R227, P1, R57, UR10, RZ ;  /* 0x0000000a39e37c10 */ /* 0x000fe4000ff3e0ff */
[----:B------:R-:W-:Y:S02]  /*3000*/  CS2R R56, SRZ ;  /* 0x0000000000387805 */ /* 0x000fe4000001ff00 */
[----:B------:R-:W-:Y:S02]  /*3010*/  IADD3.X R221, R221, UR11, RZ, P2, !PT ;  /* 0x0000000bdddd7c10 */ /* 0x000fe400097fe4ff */
[----:B------:R-:W-:-:S02]  /*3020*/  IADD3.X R9, R9, UR11, RZ, P0, !PT ;  /* 0x0000000b09097c10 */ /* 0x000fc400087fe4ff */
[----:B------:R-:W-:Y:S02]  /*3030*/  IADD3.X R8, R8, UR11, RZ, P6, !PT ;  /* 0x0000000b08087c10 */ /* 0x000fe4000b7fe4ff */
[----:B------:R-:W-:Y:S02]  /*3040*/  IADD3.X R209, R209, UR11, RZ, P5, !PT ;  /* 0x0000000bd1d17c10 */ /* 0x000fe4000affe4ff */
[----:B------:R-:W-:Y:S02]  /*3050*/  IADD3.X R213, R213, UR11, RZ, P4, !PT ;  /* 0x0000000bd5d57c10 */ /* 0x000fe4000a7fe4ff */
[----:B------:R-:W-:Y:S02]  /*3060*/  IADD3.X R217, R217, UR11, RZ, P3, !PT ;  /* 0x0000000bd9d97c10 */ /* 0x000fe40009ffe4ff */
[----:B------:R-:W-:Y:S02]  /*3070*/  SHF.R.S32.HI R241, RZ, 0x1f, R2 ;  /* 0x0000001ffff17819 */ /* 0x000fe40000011402 */
[----:B------:R-:W-:Y:S01]  /*3080*/  IADD3 R242, P2, R2, UR10, RZ ;  /* 0x0000000a02f27c10 */ /* 0x000fe2000ff5e0ff */
[----:B------:R-:W-:Y:S01]  /*3090*/  IMAD R2, R4, UR7, RZ ;  /* 0x0000000704027c24 */ /* 0x000fe2000f8e02ff */
[----:B------:R-:W-:Y:S01]  /*30a0*/  IADD3 R231, P0, R59, UR10, RZ ;  /* 0x0000000a3be77c10 */ /* 0x000fe2000ff1e0ff */
[----:B------:R-:W-:Y:S01]  /*30b0*/  ULDC UR7, c[0x0][0x238] ;  /* 0x00008e0000077ab9 */ /* 0x000fe20000000800 */
[----:B------:R-:W-:-:S02]  /*30c0*/  IADD3 R234, P6, R61, UR10, RZ ;  /* 0x0000000a3dea7c10 */ /* 0x000fc4000ffde0ff */
[----:B------:R-:W-:Y:S02]  /*30d0*/  IADD3 R236, P5, R63, UR10, RZ ;  /* 0x0000000a3fec7c10 */ /* 0x000fe4000ffbe0ff */
[----:B------:R-:W-:Y:S02]  /*30e0*/  IADD3 R238, P4, R65, UR10, RZ ;  /* 0x0000000a41ee7c10 */ /* 0x000fe4000ff9e0ff */
[----:B------:R-:W-:Y:S01]  /*30f0*/  IADD3 R240, P3, R67, UR10, RZ ;  /* 0x0000000a43f07c10 */ /* 0x000fe2000ff7e0ff */
[----:B------:R-:W-:Y:S01]  /*3100*/  USGXT.U32 UR10, UR5, 0xe ;  /* 0x0000000e050a789a */ /* 0x000fe20008000000 */
[----:B------:R-:W-:Y:S02]  /*3110*/  IADD3.X R225, R225, UR11, RZ, P1, !PT ;  /* 0x0000000be1e17c10 */ /* 0x000fe40008ffe4ff */
[----:B------:R-:W-:Y:S02]  /*3120*/  SHF.R.S32.HI R229, RZ, 0x1f, R59 ;  /* 0x0000001fffe57819 */ /* 0x000fe4000001143b */
[----:B------:R-:W-:-:S02]  /*3130*/  CS2R R58, SRZ ;  /* 0x00000000003a7805 */ /* 0x000fc4000001ff00 */
[----:B------:R-:W-:Y:S02]  /*3140*/  SHF.R.S32.HI R233, RZ, 0x1f, R61 ;  /* 0x0000001fffe97819 */ /* 0x000fe4000001143d */
[----:B------:R-:W-:Y:S02]  /*3150*/  CS2R R60, SRZ ;  /* 0x00000000003c7805 */ /* 0x000fe4000001ff00 */
[----:B------:R-:W-:Y:S02]  /*3160*/  SHF.R.S32.HI R235, RZ, 0x1f, R63 ;  /* 0x0000001fffeb7819 */ /* 0x000fe4000001143f */
[----:B------:R-:W-:Y:S02]  /*3170*/  CS2R R62, SRZ ;  /* 0x00000000003e7805 */ /* 0x000fe4000001ff00 */
[----:B------:R-:W-:Y:S02]  /*3180*/  SHF.R.S32.HI R237, RZ, 0x1f, R65 ;  /* 0x0000001fffed7819 */ /* 0x000fe40000011441 */
[----:B------:R-:W-:-:S02]  /*3190*/  CS2R R64, SRZ ;  /* 0x0000000000407805 */ /* 0x000fc4000001ff00 */
[----:B------:R-:W-:Y:S02]  /*31a0*/  SHF.R.S32.HI R239, RZ, 0x1f, R67 ;  /* 0x0000001fffef7819 */ /* 0x000fe40000011443 */
[----:B------:R-:W-:Y:S02]  /*31b0*/  CS2R R66, SRZ ;  /* 0x0000000000427805 */ /* 0x000fe4000001ff00 */
[----:B------:R-:W-:Y:S01]  /*31c0*/  IADD3 R7, P1, R0, UR8, RZ ;  /* 0x0000000800077c10 */ /* 0x000fe2000ff3e0ff */
[----:B------:R-:W-:Y:S01]  /*31d0*/  UMOV UR8, 0xffffff80 ;  /* 0xffffff8000087882 */ /* 0x000fe20000000000 */
[----:B------:R-:W-:Y:S01]  /*31e0*/  IADD3.X R229, R229, UR11, RZ, P0, !PT ;  /* 0x0000000be5e57c10 */ /* 0x000fe200087fe4ff */
[----:B------:R-:W-:Y:S01]  /*31f0*/  UMOV UR5, URZ ;  /* 0x0000003f00057c82 */ /* 0x000fe20008000000 */
[----:B------:R-:W-:Y:S01]  /*3200*/  IADD3.X R233, R233, UR11, RZ, P6, !PT ;  /* 0x0000000be9e97c10 */ /* 0x000fe2000b7fe4ff */
[----:B------:R-:W-:Y:S01]  /*3210*/  UMOV UR18, UR10 ;  /* 0x0000000a00127c82 */ /* 0x000fe20008000000 */
[----:B------:R-:W-:-:S02]  /*3220*/  IADD3.X R235, R235, UR11, RZ, P5, !PT ;  /* 0x0000000bebeb7c10 */ /* 0x000fc4000affe4ff */
[----:B------:R-:W-:Y:S02]  /*3230*/  IADD3.X R237, R237, UR11, RZ, P4, !PT ;  /* 0x0000000beded7c10 */ /* 0x000fe4000a7fe4ff */
[----:B------:R-:W-:Y:S02]  /*3240*/  IADD3.X R239, R239, UR11, RZ, P3, !PT ;  /* 0x0000000befef7c10 */ /* 0x000fe40009ffe4ff */
[----:B------:R-:W-:Y:S02]  /*3250*/  IADD3.X R241, R241, UR11, RZ, P2, !PT ;  /* 0x0000000bf1f17c10 */ /* 0x000fe400097fe4ff */
[----:B------:R-:W-:Y:S01]  /*3260*/  LEA.HI.X.SX32 R6, R0, UR9, 0x1, P1 ;  /* 0x0000000900067c11 */ /* 0x000fe200088f0eff */
[----:B------:R-:W-:Y:S01]  /*3270*/  UMOV UR9, 0x3fffffef ;  /* 0x3fffffef00097882 */ /* 0x000fe20000000000 */
[----:B------:R-:W-:Y:S01]  /*3280*/  SHF.R.S32.HI R246, RZ, 0x1f, R2 ;  /* 0x0000001ffff67819 */ /* 0x000fe20000011402 */
[----:B------:R-:W-:Y:S01]  /*3290*/  IMAD.U32 R0, RZ, RZ, UR15 ;  /* 0x0000000fff007e24 */ /* 0x000fe2000f8e00ff */
[----:B------:R-:W-:Y:S01]  /*32a0*/  LOP3.LUT R160, R244, 0x10, RZ, 0x3c, !PT ;  /* 0x00000010f4a07812 */ /* 0x000fe200078e3cff */
[----:B------:R-:W-:-:S02]  /*32b0*/  USHF.R.S32.HI UR15, URZ, 0x1f, UR14 ;  /* 0x0000001f3f0f7899 */ /* 0x000fc4000801140e */
[----:B------:R-:W-:-:S12]  /*32c0*/  UIADD3.64 UR8, UR4, -UR8, URZ ;  /* 0x8000000804087297 */ /* 0x000fd8000fffe03f */
.L_x_1:
[----:B------:R-:W0:Y:S01]  /*32d0*/  LDC R186, c[0x0][0x238] ;  /* 0x00008e00ffba7b82 */ /* 0x000e220000000800 */
[C---:B------:R-:W-:Y:S02]  /*32e0*/  ISETP.GT.AND P2, PT, R0.reuse, 0x2, PT ;  /* 0x000000020000780c */ /* 0x040fe40003f44270 */
[C---:B------:R-:W-:Y:S02]  /*32f0*/  IADD3 R160, P0, R249.reuse, R7, RZ ;  /* 0x00000007f9a07210 */ /* 0x040fe40007f1e0ff */
[----:B------:R-:W-:Y:S02]  /*3300*/  PRMT R162, RZ, 0x7610, R162 ;  /* 0x00007610ffa27816 */ /* 0x000fe400000000a2 */
[----:B------:R-:W-:Y:S02]  /*3310*/  LEA.HI.X.SX32 R161, R249, R6, 0x1, P0 ;  /* 0x00000006f9a17211 */ /* 0x000fe400000f0eff */
[C---:B------:R-:W-:Y:S02]  /*3320*/  ISETP.GT.AND P0, PT, R0.reuse, 0x4, PT ;  /* 0x000000040000780c */ /* 0x040fe40003f04270 */
[----:B------:R-:W-:-:S02]  /*3330*/  ISETP.GT.AND P4, PT, R0, 0x3, PT ;  /* 0x000000030000780c */ /* 0x000fc40003f84270 */
[CC--:B------:R-:W-:Y:S01]  /*3340*/  IADD3 R182, P1, R250.reuse, R7.reuse, RZ ;  /* 0x00000007fab67210 */ /* 0x0c0fe20007f3e0ff */
[----:B------:R1:W2:Y:S01]  /*3350*/  @P2 LDG.E.U8 R162, desc[UR12][R160.64] ;  /* 0x0000000ca0a22981 */ /* 0x0002a2000c1e1100 */
[----:B------:R-:W-:Y:S02]  /*3360*/  PRMT R192, RZ, 0x7610, R192 ;  /* 0x00007610ffc07816 */ /* 0x000fe400000000c0 */
[----:B------:R-:W-:Y:S02]  /*3370*/  PRMT R163, RZ, 0x7610, R163 ;  /* 0x00007610ffa37816 */ /* 0x000fe400000000a3 */
[-C--:B------:R-:W-:Y:S02]  /*3380*/  LEA.HI.X.SX32 R183, R250, R6.reuse, 0x1, P1 ;  /* 0x00000006fab77211 */ /* 0x080fe400008f0eff */
[C---:B-1----:R-:W-:Y:S01]  /*3390*/  IADD3 R160, P2, R251.reuse, R7, RZ ;  /* 0x00000007fba07210 */ /* 0x042fe20007f5e0ff */
[----:B0-----:R-:W-:Y:S01]  /*33a0*/  IMAD R187, R186, 0x6, RZ ;  /* 0x00000006babb7824 */ /* 0x001fe200078e02ff */
[----:B------:R-:W-:Y:S01]  /*33b0*/  ISETP.GT.AND P3, PT, R0, 0x5, PT ;  /* 0x000000050000780c */ /* 0x000fe20003f64270 */
[----:B------:R-:W3:Y:S01]  /*33c0*/  @P4 LDG.E.U8 R163, desc[UR12][R182.64] ;  /* 0x0000000cb6a34981 */ /* 0x000ee2000c1e1100 */
[----:B------:R-:W-:-:S05]  /*33d0*/  LEA.HI.X.SX32 R161, R251, R6, 0x1, P2 ;  /* 0x00000006fba17211 */ /* 0x000fca00010f0eff */
[----:B------:R0:W4:Y:S02]  /*33e0*/  @P0 LDG.E.U8 R192, desc[UR12][R160.64] ;  /* 0x0000000ca0c00981 */ /* 0x000124000c1e1100 */
[----:B0-----:R-:W-:-:S04]  /*33f0*/  IADD3 R160, P0, R187, R7, RZ ;  /* 0x00000007bba07210 */ /* 0x001fc80007f1e0ff */
[-C--:B------:R-:W-:Y:S02]  /*3400*/  LEA.HI.X.SX32 R161, R187, R6.reuse, 0x1, P0 ;  /* 0x00000006bba17211 */ /* 0x080fe400000f0eff */
[----:B------:R-:W0:Y:S01]  /*3410*/  LDC R187, c[0x0][0x238] ;  /* 0x00008e00ffbb7b82 */ /* 0x000e220000000800 */
[----:B------:R-:W-:Y:S02]  /*3420*/  IADD3 R182, P1, R252, R7, RZ ;  /* 0x00000007fcb67210 */ /* 0x000fe40007f3e0ff */
[----:B------:R-:W-:Y:S01]  /*3430*/  PRMT R193, RZ, 0x7610, R193 ;  /* 0x00007610ffc17816 */ /* 0x000fe200000000c1 */
[----:B------:R-:W-:Y:S01]  /*3440*/  IMAD R186, R186, 0x7, RZ ;  /* 0x00000007baba7824 */ /* 0x000fe200078e02ff */
[----:B------:R-:W-:Y:S02]  /*3450*/  LEA.HI.X.SX32 R183, R252, R6, 0x1, P1 ;  /* 0x00000006fcb77211 */ /* 0x000fe400008f0eff */
[----:B------:R-:W-:-:S03]  /*3460*/  ISETP.GT.AND P2, PT, R0, 0x6, PT ;  /* 0x000000060000780c */ /* 0x000fc60003f44270 */
[----:B------:R1:W5:Y:S01]  /*3470*/  @P3 LDG.E.U8 R193, desc[UR12][R182.64] ;  /* 0x0000000cb6c13981 */ /* 0x000362000c1e1100 */
[----:B------:R-:W-:Y:S02]  /*3480*/  PRMT R199, RZ, 0x7610, R199 ;  /* 0x00007610ffc77816 */ /* 0x000fe400000000c7 */
[----:B-1----:R-:W-:-:S07]  /*3490*/  IADD3 R182, P3, R186, R7, RZ ;  /* 0x00000007bab67210 */ /* 0x002fce0007f7e0ff */
[----:B------:R1:W2:Y:S01]  /*34a0*/  @P2 LDG.E.U8 R199, desc[UR12][R160.64] ;  /* 0x0000000ca0c72981 */ /* 0x0002a2000c1e1100 */
[----:B------:R-:W-:Y:S01]  /*34b0*/  LEA.HI.X.SX32 R183, R186, R6, 0x1, P3 ;  /* 0x00000006bab77211 */ /* 0x000fe200018f0eff */
[----:B0-----:R-:W-:-:S05]  /*34c0*/  IMAD.SHL.U32 R186, R187, 0x8, RZ ;  /* 0x00000008bbba7824 */ /* 0x001fca00078e00ff */
[----:B-1----:R-:W-:-:S04]  /*34d0*/  IADD3 R160, P4, R186, R7, RZ ;  /* 0x00000007baa07210 */ /* 0x002fc80007f9e0ff */
[----:B------:R-:W-:Y:S02]  /*34e0*/  LEA.HI.X.SX32 R161, R186, R6, 0x1, P4 ;  /* 0x00000006baa17211 */ /* 0x000fe400020f0eff */
[----:B------:R-:W0:Y:S01]  /*34f0*/  LDC R186, c[0x0][0x238] ;  /* 0x00008e00ffba7b82 */ /* 0x000e220000000800 */
[C---:B------:R-:W-:Y:S02]  /*3500*/  ISETP.GT.AND P1, PT, R0.reuse, 0x7, PT ;  /* 0x000000070000780c */ /* 0x040fe40003f24270 */
[----:B------:R-:W-:Y:S01]  /*3510*/  PRMT R200, RZ, 0x7610, R200 ;  /* 0x00007610ffc87816 */ /* 0x000fe200000000c8 */
[----:B------:R-:W-:Y:S01]  /*3520*/  IMAD R187, R187, 0x9, RZ ;  /* 0x00000009bbbb7824 */ /* 0x000fe200078e02ff */
[----:B------:R-:W-:Y:S02]  /*3530*/  ISETP.GT.AND P0, PT, R0, 0x8, PT ;  /* 0x000000080000780c */ /* 0x000fe40003f04270 */
[----:B------:R-:W-:-:S07]  /*3540*/  PRMT R201, RZ, 0x7610, R201 ;  /* 0x00007610ffc97816 */ /* 0x000fce00000000c9 */
[----:B------:R1:W2:Y:S04]  /*3550*/  @P1 LDG.E.U8 R200, desc[UR12][R182.64] ;  /* 0x0000000cb6c81981 */ /* 0x0002a8000c1e1100 */
[----:B------:R0:W2:Y:S01]  /*3560*/  @P0 LDG.E.U8 R201, desc[UR12][R160.64] ;  /* 0x0000000ca0c90981 */ /* 0x0000a2000c1e1100 */
[----:B-1----:R-:W-:-:S04]  /*3570*/  IADD3 R182, P3, R187, R7, RZ ;  /* 0x00000007bbb67210 */ /* 0x002fc80007f7e0ff */
[----:B------:R-:W-:Y:S01]  /*3580*/  LEA.HI.X.SX32 R183, R187, R6, 0x1, P3 ;  /* 0x00000006bbb77211 */ /* 0x000fe200018f0eff */
[----:B0-----:R-:W-:-:S05]  /*3590*/  IMAD R187, R186, 0xa, RZ ;  /* 0x0000000ababb7824 */ /* 0x001fca00078e02ff */
[----:B------:R-:W-:-:S04]  /*35a0*/  IADD3 R160, P4, R187, R7, RZ ;  /* 0x00000007bba07210 */ /* 0x000fc80007f9e0ff */
[----:B------:R-:W-:Y:S02]  /*35b0*/  LEA.HI.X.SX32 R161, R187, R6, 0x1, P4 ;  /* 0x00000006bba17211 */ /* 0x000fe400020f0eff */
[----:B------:R-:W0:Y:S01]  /*35c0*/  LDC R187, c[0x0][0x238] ;  /* 0x00008e00ffbb7b82 */ /* 0x000e220000000800 */
[----:B------:R-:W-:Y:S02]  /*35d0*/  ISETP.GT.AND P2, PT, R0, 0x9, PT ;  /* 0x000000090000780c */ /* 0x000fe40003f44270 */
        /* <DEDUP_REMOVED lines=12> */
[C---:B------:R-:W-:Y:S02]  /*36a0*/  ISETP.GT.AND P0, PT, R0.reuse, 0xb, PT ;  /* 0x0000000b0000780c */ /* 0x040fe40003f04270 */
[----:B------:R-:W-:Y:S01]  /*36b0*/  PRMT R204, RZ, 0x7610, R204 ;  /* 0x00007610ffcc7816 */ /* 0x000fe200000000cc */
[----:B------:R-:W-:Y:S01]  /*36c0*/  IMAD R187, R187, 0xd, RZ ;  /* 0x0000000dbbbb7824 */ /* 0x000fe200078e02ff */
[C---:B------:R-:W-:Y:S02]  /*36d0*/  ISETP.GT.AND P2, PT, R0.reuse, 0xc, PT ;  /* 0x0000000c0000780c */ /* 0x040fe40003f44270 */
[----:B------:R-:W-:Y:S02]  /*36e0*/  ISETP.GT.AND P1, PT, R0, 0xd, PT ;  /* 0x0000000d0000780c */ /* 0x000fe40003f24270 */
[----:B------:R-:W-:-:S05]  /*36f0*/  PRMT R205, RZ, 0x7610, R205 ;  /* 0x00007610ffcd7816 */ /* 0x000fca00000000cd */
[----:B------:R1:W2:Y:S01]  /*3700*/  @P0 LDG.E.U8 R204, desc[UR12][R182.64] ;  /* 0x0000000cb6cc0981 */ /* 0x0002a2000c1e1100 */
[----:B------:R-:W-:-:S03]  /*3710*/  PRMT R206, RZ, 0x7610, R206 ;  /* 0x00007610ffce7816 */ /* 0x000fc600000000ce */
[----:B------:R-:W2:Y:S01]  /*3720*/  @P2 LDG.E.U8 R205, desc[UR12][R160.64] ;  /* 0x0000000ca0cd2981 */ /* 0x000ea2000c1e1100 */
[----:B-1----:R-:W-:-:S04]  /*3730*/  IADD3 R182, P3, R187, R7, RZ ;  /* 0x00000007bbb67210 */ /* 0x002fc80007f7e0ff */
[----:B------:R-:W-:Y:S01]  /*3740*/  LEA.HI.X.SX32 R183, R187, R6, 0x1, P3 ;  /* 0x00000006bbb77211 */ /* 0x000fe200018f0eff */
[----:B0-----:R-:W-:Y:S01]  /*3750*/  IMAD R187, R186, 0xe, RZ ;  /* 0x0000000ebabb7824 */ /* 0x001fe200078e02ff */
[----:B------:R-:W-:Y:S01]  /*3760*/  ISETP.GT.AND P2, PT, R0, 0xf, PT ;  /* 0x0000000f0000780c */ /* 0x000fe20003f44270 */
[----:B------:R-:W-:Y:S02]  /*3770*/  IMAD R186, R186, 0xf, RZ ;  /* 0x0000000fbaba7824 */ /* 0x000fe400078e02ff */
[----:B------:R0:W2:Y:S01]  /*3780*/  @P1 LDG.E.U8 R206, desc[UR12][R182.64] ;  /* 0x0000000cb6ce1981 */ /* 0x0000a2000c1e1100 */
[----:B------:R-:W-:Y:S02]  /*3790*/  ISETP.GT.AND P1, PT, R0, RZ, PT ;  /* 0x000000ff0000720c */ /* 0x000fe40003f24270 */
[----:B------:R-:W-:Y:S02]  /*37a0*/  PRMT R208, RZ, 0x7610, R208 ;  /* 0x00007610ffd07816 */ /* 0x000fe400000000d0 */
[----:B0-----:R-:W-:-:S04]  /*37b0*/  IADD3 R182, P3, R186, R7, RZ ;  /* 0x00000007bab67210 */ /* 0x001fc80007f7e0ff */
[----:B------:R-:W-:Y:S02]  /*37c0*/  LEA.HI.X.SX32 R183, R186, R6, 0x1, P3 ;  /* 0x00000006bab77211 */ /* 0x000fe400018f0eff */
[----:B------:R-:W-:Y:S01]  /*37d0*/  PRMT R210, RZ, 0x7610, R210 ;  /* 0x00007610ffd27816 */ /* 0x000fe200000000d2 */
[----:B------:R-:W0:Y:S02]  /*37e0*/  LDC R186, c[0x0][0x238] ;  /* 0x00008e00ffba7b82 */ /* 0x000e240000000800 */
[----:B------:R1:W2:Y:S01]  /*37f0*/  @P2 LDG.E.U8 R208, desc[UR12][R182.64] ;  /* 0x0000000cb6d02981 */ /* 0x0002a2000c1e1100 */
[----:B------:R-:W-:Y:S01]  /*3800*/  IADD3 R160, P4, R187, R7, RZ ;  /* 0x00000007bba07210 */ /* 0x000fe20007f9e0ff */
[----:B-1----:R-:W-:Y:S02]  /*3810*/  @P1 IMAD.MOV.U32 R182, RZ, RZ, R7 ;  /* 0x000000ffffb61224 */ /* 0x002fe400078e0007 */
[----:B------:R-:W-:-:S05]  /*3820*/  @P1 IMAD.MOV.U32 R183, RZ, RZ, R6 ;  /* 0x000000ffffb71224 */ /* 0x000fca00078e0006 */
[----:B------:R1:W2:Y:S01]  /*3830*/  @P1 LDG.E.U8 R210, desc[UR12][R182.64] ;  /* 0x0000000cb6d21981 */ /* 0x0002a2000c1e1100 */
[----:B------:R-:W-:Y:S02]  /*3840*/  LEA.HI.X.SX32 R161, R187, R6, 0x1, P4 ;  /* 0x00000006bba17211 */ /* 0x000fe400020f0eff */
[----:B------:R-:W-:Y:S01]  /*3850*/  ISETP.GT.AND P0, PT, R0, 0xe, PT ;  /* 0x0000000e0000780c */ /* 0x000fe20003f04270 */
[----:B------:R-:W3:Y:S08]  /*3860*/  LDC R187, c[0x0][0x238] ;  /* 0x00008e00ffbb7b82 */ /* 0x000ef00000000800 */
[----:B-1----:R-:W1:Y:S01]  /*3870*/  LDC R183, c[0x0][0x238] ;  /* 0x00008e00ffb77b82 */ /* 0x002e620000000800 */
[----:B------:R-:W-:-:S02]  /*3880*/  PRMT R207, RZ, 0x7610, R207 ;  /* 0x00007610ffcf7816 */ /* 0x000fc400000000cf */
[----:B------:R-:W-:-:S04]  /*3890*/  ISETP.GT.AND P4, PT, R0, 0x1, PT ;  /* 0x000000010000780c */ /* 0x000fc80003f84270 */
[----:B------:R4:W2:Y:S01]  /*38a0*/  @P0 LDG.E.U8 R207, desc[UR12][R160.64] ;  /* 0x0000000ca0cf0981 */ /* 0x0008a2000c1e1100 */
[----:B------:R-:W-:Y:S02]  /*38b0*/  PRMT R212, RZ, 0x7610, R212 ;  /* 0x00007610ffd47816 */ /* 0x000fe400000000d4 */
[----:B----4-:R-:W-:-:S04]  /*38c0*/  IADD3 R160, P0, R7, UR7, RZ ;  /* 0x0000000707a07c10 */ /* 0x010fc8000ff1e0ff */
[----:B0-----:R-:W-:Y:S01]  /*38d0*/  LEA.HI.X.SX32 R161, R186, R6, 0x1, P0 ;  /* 0x00000006baa17211 */ /* 0x001fe200000f0eff */
[----:B-1----:R-:W-:-:S04]  /*38e0*/  IMAD.SHL.U32 R183, R183, 0x10, RZ ;  /* 0x00000010b7b77824 */ /* 0x002fc800078e00ff */
[----:B------:R0:W4:Y:S01]  /*38f0*/  @P4 LDG.E.U8 R212, desc[UR12][R160.64] ;  /* 0x0000000ca0d44981 */ /* 0x000122000c1e1100 */
[-C--:B------:R-:W-:Y:S01]  /*3900*/  IADD3 R182, P0, R183, R7.reuse, RZ ;  /* 0x00000007b7b67210 */ /* 0x080fe20007f1e0ff */
[C---:B---3--:R-:W-:Y:S02]  /*3910*/  IMAD.SHL.U32 R183, R187.reuse, 0x10, RZ ;  /* 0x00000010bbb77824 */ /* 0x048fe400078e00ff */
[----:B0-----:R-:W-:Y:S02]  /*3920*/  IMAD R161, R187, 0x11, RZ ;  /* 0x00000011bba17824 */ /* 0x001fe400078e02ff */
[----:B------:R-:W0:Y:S03]  /*3930*/  LDC R187, c[0x0][0x238] ;  /* 0x00008e00ffbb7b82 */ /* 0x000e260000000800 */
[----:B------:R-:W-:Y:S02]  /*3940*/  IADD3 R160, P1, R161, R7, RZ ;  /* 0x00000007a1a07210 */ /* 0x000fe40007f3e0ff */
[----:B------:R-:W-:Y:S01]  /*3950*/  ISETP.GT.AND P2, PT, R0, 0x10, PT ;  /* 0x000000100000780c */ /* 0x000fe20003f44270 */
[----:B0-----:R-:W-:-:S02]  /*3960*/  IMAD R161, R187, 0x11, RZ ;  /* 0x00000011bba17824 */ /* 0x001fc400078e02ff */
[----:B------:R-:W0:Y:S01]  /*3970*/  LDC R187, c[0x0][0x238] ;  /* 0x00008e00ffbb7b82 */ /* 0x000e220000000800 */
[----:B------:R-:W-:Y:S02]  /*3980*/  ISETP.GT.AND P3, PT, R0, 0x11, PT ;  /* 0x000000110000780c */ /* 0x000fe40003f64270 */
[----:B------:R-:W-:Y:S02]  /*3990*/  PRMT R194, RZ, 0x7610, R194 ;  /* 0x00007610ffc27816 */ /* 0x000fe400000000c2 */
[----:B------:R-:W-:Y:S02]  /*39a0*/  LEA.HI.X.SX32 R183, R183, R6, 0x1, P0 ;  /* 0x00000006b7b77211 */ /* 0x000fe400000f0eff */
[----:B------:R-:W-:-:S03]  /*39b0*/  PRMT R195, RZ, 0x7610, R195 ;  /* 0x00007610ffc37816 */ /* 0x000fc600000000c3 */
[----:B------:R0:W3:Y:S01]  /*39c0*/  @P2 LDG.E.U8 R194, desc[UR12][R182.64] ;  /* 0x0000000cb6c22981 */ /* 0x0000e2000c1e1100 */
[----:B------:R-:W-:Y:S02]  /*39d0*/  LEA.HI.X.SX32 R161, R161, R6, 0x1, P1 ;  /* 0x00000006a1a17211 */ /* 0x000fe400008f0eff */
[----:B------:R-:W-:-:S03]  /*39e0*/  ISETP.GT.AND P4, PT, R0, 0x13, PT ;  /* 0x000000130000780c */ /* 0x000fc60003f84270 */
[----:B------:R1:W3:Y:S01]  /*39f0*/  @P3 LDG.E.U8 R195, desc[UR12][R160.64] ;  /* 0x0000000ca0c33981 */ /* 0x0002e2000c1e1100 */
[----:B0-----:R-:W-:Y:S02]  /*3a00*/  IMAD R183, R187, 0x12, RZ ;  /* 0x00000012bbb77824 */ /* 0x001fe400078e02ff */
[----:B------:R-:W-:-:S03]  /*3a10*/  IMAD R187, R186, 0x13, RZ ;  /* 0x00000013babb7824 */ /* 0x000fc600078e02ff */
[-C--:B------:R-:W-:Y:S02]  /*3a20*/  IADD3 R182, P2, R183, R7.reuse, RZ ;  /* 0x00000007b7b67210 */ /* 0x080fe40007f5e0ff */
[----:B------:R-:W0:Y:S01]  /*3a30*/  LDC R183, c[0x0][0x238] ;  /* 0x00008e00ffb77b82 */ /* 0x000e220000000800 */
[C---:B-1----:R-:W-:Y:S02]  /*3a40*/  IADD3 R160, P1, R187.reuse, R7, RZ ;  /* 0x00000007bba07210 */ /* 0x042fe40007f3e0ff */
[----:B------:R-:W-:Y:S02]  /*3a50*/  PRMT R185, RZ, 0x7610, R185 ;  /* 0x00007610ffb97816 */ /* 0x000fe400000000b9 */
[----:B------:R-:W-:-:S03]  /*3a60*/  LEA.HI.X.SX32 R161, R187, R6, 0x1, P1 ;  /* 0x00000006bba17211 */ /* 0x000fc600008f0eff */
[----:B------:R-:W1:Y:S02]  /*3a70*/  LDC R187, c[0x0][0x238] ;  /* 0x00008e00ffbb7b82 */ /* 0x000e640000000800 */
[----:B------:R5:W3:Y:S06]  /*3a80*/  @P4 LDG.E.U8 R185, desc[UR12][R160.64] ;  /* 0x0000000ca0b94981 */ /* 0x000aec000c1e1100 */
[----:B-----5:R-:W5:Y:S01]  /*3a90*/  LDC R161, c[0x0][0x238] ;  /* 0x00008e00ffa17b82 */ /* 0x020f620000000800 */
[----:B------:R-:W-:Y:S01]  /*3aa0*/  ISETP.GT.AND P0, PT, R0, 0x12, PT ;  /* 0x000000120000780c */ /* 0x000fe20003f04270 */
[----:B0-----:R-:W-:Y:S01]  /*3ab0*/  IMAD R183, R183, 0x12, RZ ;  /* 0x00000012b7b77824 */ /* 0x001fe200078e02ff */
[----:B------:R-:W-:Y:S01]  /*3ac0*/  PRMT R188, RZ, 0x7610, R188 ;  /* 0x00007610ffbc7816 */ /* 0x000fe200000000bc */
[----:B------:R-:W-:-:S03]  /*3ad0*/  IMAD R186, R186, 0x14, RZ ;  /* 0x00000014baba7824 */ /* 0x000fc600078e02ff */
[----:B------:R-:W-:Y:S01]  /*3ae0*/  LEA.HI.X.SX32 R183, R183, R6, 0x1, P2 ;  /* 0x00000006b7b77211 */ /* 0x000fe200010f0eff */
[----:B-1----:R-:W-:-:S06]  /*3af0*/  IMAD R187, R187, 0x14, RZ ;  /* 0x00000014bbbb7824 */ /* 0x002fcc00078e02ff */
[----:B------:R-:W3:Y:S01]  /*3b00*/  @P0 LDG.E.U8 R188, desc[UR12][R182.64] ;  /* 0x0000000cb6bc0981 */ /* 0x000ee2000c1e1100 */
[----:B------:R-:W-:-:S04]  /*3b10*/  IADD3 R186, P0, R186, R7, RZ ;  /* 0x00000007baba7210 */ /* 0x000fc80007f1e0ff */
[----:B------:R-:W-:Y:S01]  /*3b20*/  LEA.HI.X.SX32 R187, R187, R6, 0x1, P0 ;  /* 0x00000006bbbb7211 */ /* 0x000fe200000f0eff */
[----:B-----5:R-:W-:-:S05]  /*3b30*/  IMAD R161, R161, 0x15, RZ ;  /* 0x00000015a1a17824 */ /* 0x020fca00078e02ff */
[----:B------:R-:W-:Y:S02]  /*3b40*/  IADD3 R160, P0, R161, R7, RZ ;  /* 0x00000007a1a07210 */ /* 0x000fe40007f1e0ff */
[----:B------:R-:W0:Y:S01]  /*3b50*/  LDC R161, c[0x0][0x238] ;  /* 0x00008e00ffa17b82 */ /* 0x000e220000000800 */
[----:B------:R-:W-:Y:S02]  /*3b60*/  ISETP.GT.AND P1, PT, R0, 0x15, PT ;  /* 0x000000150000780c */ /* 0x000fe40003f24270 */
[----:B------:R-:W-:Y:S01]  /*3b70*/  PRMT R191, RZ, 0x7610, R191 ;  /* 0x00007610ffbf7816 */ /* 0x000fe200000000bf */
[----:B0-----:R-:W-:-:S05]  /*3b80*/  IMAD R161, R161, 0x15, RZ ;  /* 0x00000015a1a17824 */ /* 0x001fca00078e02ff */
[----:B------:R-:W-:-:S05]  /*3b90*/  LEA.HI.X.SX32 R161, R161, R6, 0x1, P0 ;  /* 0x00000006a1a17211 */ /* 0x000fca00000f0eff */
[----:B------:R0:W5:Y:S02]  /*3ba0*/  @P1 LDG.E.U8 R191, desc[UR12][R160.64] ;  /* 0x0000000ca0bf1981 */ /* 0x000164000c1e1100 */
[----:B0-----:R-:W0:Y:S01]  /*3bb0*/  LDC R161, c[0x0][0x238] ;  /* 0x00008e00ffa17b82 */ /* 0x001e220000000800 */
[----:B------:R-:W-:Y:S02]  /*3bc0*/  ISETP.GT.AND P2, PT, R0, 0x14, PT ;  /* 0x000000140000780c */ /* 0x000fe40003f44270 */
[----:B------:R-:W-:Y:S02]  /*3bd0*/  PRMT R183, RZ, 0x7610, R183 ;  /* 0x00007610ffb77816 */ /* 0x000fe400000000b7 */
[----:B------:R-:W-:-:S09]  /*3be0*/  PRMT R189, RZ, 0x7610, R189 ;  /* 0x00007610ffbd7816 */ /* 0x000fd200000000bd */
[----:B------:R-:W5:Y:S01]  /*3bf0*/  @P2 LDG.E.U8 R183, desc[UR12][R186.64] ;  /* 0x0000000cbab72981 */ /* 0x000f62000c1e1100 */
[----:B0-----:R-:W-:-:S05]  /*3c00*/  IMAD R161, R161, 0x16, RZ ;  /* 0x00000016a1a17824 */ /* 0x001fca00078e02ff */
[----:B------:R-:W-:Y:S02]  /*3c10*/  IADD3 R160, P0, R161, R7, RZ ;  /* 0x00000007a1a07210 */ /* 0x000fe40007f1e0ff */
[----:B------:R-:W0:Y:S01]  /*3c20*/  LDC R161, c[0x0][0x238] ;  /* 0x00008e00ffa17b82 */ /* 0x000e220000000800 */
[----:B------:R-:W-:Y:S01]  /*3c30*/  ISETP.GT.AND P2, PT, R0, 0x16, PT ;  /* 0x000000160000780c */ /* 0x000fe20003f44270 */
[----:B0-----:R-:W-:-:S05]  /*3c40*/  IMAD R161, R161, 0x16, RZ ;  /* 0x00000016a1a17824 */ /* 0x001fca00078e02ff */
[----:B------:R-:W-:-:S07]  /*3c50*/  LEA.HI.X.SX32 R161, R161, R6, 0x1, P0 ;  /* 0x00000006a1a17211 */ /* 0x000fce00000f0eff */
[----:B------:R0:W5:Y:S02]  /*3c60*/  @P2 LDG.E.U8 R189, desc[UR12][R160.64] ;  /* 0x0000000ca0bd2981 */ /* 0x000164000c1e1100 */
[----:B0-----:R-:W0:Y:S02]  /*3c70*/  LDC R161, c[0x0][0x238] ;  /* 0x00008e00ffa17b82 */ /* 0x001e240000000800 */
[----:B0-----:R-:W-:-:S05]  /*3c80*/  IMAD R161, R161, 0x17, RZ ;  /* 0x00000017a1a17824 */ /* 0x001fca00078e02ff */
[----:B------:R-:W-:Y:S02]  /*3c90*/  IADD3 R160, P0, R161, R7, RZ ;  /* 0x00000007a1a07210 */ /* 0x000fe40007f1e0ff */
[----:B------:R-:W0:Y:S01]  /*3ca0*/  LDC R161, c[0x0][0x238] ;  /* 0x00008e00ffa17b82 */ /* 0x000e220000000800 */
[----:B------:R-:W-:Y:S02]  /*3cb0*/  ISETP.GT.AND P1, PT, R0, 0x17, PT ;  /* 0x000000170000780c */ /* 0x000fe40003f24270 */
[----:B------:R-:W-:Y:S01]  /*3cc0*/  PRMT R184, RZ, 0x7610, R184 ;  /* 0x00007610ffb87816 */ /* 0x000fe200000000b8 */
[----:B0-----:R-:W-:-:S05]  /*3cd0*/  IMAD R161, R161, 0x17, RZ ;  /* 0x00000017a1a17824 */ /* 0x001fca00078e02ff */
[----:B------:R-:W-:-:S05]  /*3ce0*/  LEA.HI.X.SX32 R161, R161, R6, 0x1, P0 ;  /* 0x00000006a1a17211 */ /* 0x000fca00000f0eff */
        /* <DEDUP_REMOVED lines=60> */
[----:B------:R-:W-:Y:S02]  /*40b0*/  PRMT R198, RZ, 0x7610, R198 ;  /* 0x00007610ffc67816 */ /* 0x000fe400000000c6 */
[----:B------:R-:W-:Y:S02]  /*40c0*/  LOP3.LUT R192, R192, 0xffff, RZ, 0xc0, !PT ;  /* 0x0000ffffc0c07812 */ /* 0x000fe400078ec0ff */
[----:B------:R-:W-:Y:S02]  /*40d0*/  LOP3.LUT R193, R193, 0xffff, RZ, 0xc0, !PT ;  /* 0x0000ffffc1c17812 */ /* 0x000fe400078ec0ff */
[----:B------:R-:W-:Y:S01]  /*40e0*/  LOP3.LUT R163, R163, 0xffff, RZ, 0xc0, !PT ;  /* 0x0000ffffa3a37812 */ /* 0x000fe200078ec0ff */
[----:B0-----:R-:W-:-:S05]  /*40f0*/  IMAD R161, R161, 0x1e, RZ ;  /* 0x0000001ea1a17824 */ /* 0x001fca00078e02ff */
[----:B------:R-:W-:-:S05]  /*4100*/  LEA.HI.X.SX32 R161, R161, R6, 0x1, P0 ;  /* 0x00000006a1a17211 */ /* 0x000fca00000f0eff */
[----:B------:R0:W5:Y:S01]  /*4110*/  @P1 LDG.E.U8 R198, desc[UR12][R160.64] ;  /* 0x0000000ca0c61981 */ /* 0x000162000c1e1100 */
[----:B--2---:R-:W-:Y:S02]  /*4120*/  LOP3.LUT R208, R208, 0xffff, RZ, 0xc0, !PT ;  /* 0x0000ffffd0d07812 */ /* 0x004fe400078ec0ff */
[----:B------:R-:W-:Y:S02]  /*4130*/  LOP3.LUT R206, R206, 0xffff, RZ, 0xc0, !PT ;  /* 0x0000ffffcece7812 */ /* 0x000fe400078ec0ff */
[----:B0-----:R-:W-:Y:S02]  /*4140*/  LOP3.LUT R160, R162, 0xffff, RZ, 0xc0, !PT ;  /* 0x0000ffffa2a07812 */ /* 0x001fe400078ec0ff */
[----:B------:R-:W-:Y:S02]  /*4150*/  PRMT R161, R192, 0x3340, R193 ;  /* 0x00003340c0a17816 */ /* 0x000fe400000000c1 */
[----:B------:R-:W-:Y:S01]  /*4160*/  PRMT R160, R160, 0x3340, R163 ;  /* 0x00003340a0a07816 */ /* 0x000fe200000000a3 */
[----:B------:R-:W0:Y:S01]  /*4170*/  LDC R192, c[0x0][0x238] ;  /* 0x00008e00ffc07b82 */ /* 0x000e220000000800 */
[----:B------:R-:W-:-:S02]  /*4180*/  LOP3.LUT R193, R207, 0xffff, RZ, 0xc0, !PT ;  /* 0x0000ffffcfc17812 */ /* 0x000fc400078ec0ff */
[----:B------:R-:W-:Y:S02]  /*4190*/  LOP3.LUT R163, R205, 0xffff, RZ, 0xc0, !PT ;  /* 0x0000ffffcda37812 */ /* 0x000fe400078ec0ff */
[----:B------:R-:W-:Y:S02]  /*41a0*/  PRMT R193, R193, 0x3340, R208 ;  /* 0x00003340c1c17816 */ /* 0x000fe400000000d0 */
[----:B------:R-:W-:-:S04]  /*41b0*/  PRMT R163, R163, 0x3340, R206 ;  /* 0x00003340a3a37816 */ /* 0x000fc800000000ce */
[----:B------:R-:W-:Y:S02]  /*41c0*/  PRMT R163, R163, 0x5410, R193 ;  /* 0x00005410a3a37816 */ /* 0x000fe400000000c1 */
[----:B------:R-:W1:Y:S01]  /*41d0*/  LDC R193, c[0x0][0x238] ;  /* 0x00008e00ffc17b82 */ /* 0x000e620000000800 */
[----:B------:R-:W-:Y:S02]  /*41e0*/  LOP3.LUT R199, R199, 0xffff, RZ, 0xc0, !PT ;  /* 0x0000ffffc7c77812 */ /* 0x000fe400078ec0ff */
[----:B------:R-:W-:Y:S02]  /*41f0*/  LOP3.LUT R200, R200, 0xffff, RZ, 0xc0, !PT ;  /* 0x0000ffffc8c87812 */ /* 0x000fe400078ec0ff */
[----:B------:R-:W-:Y:S02]  /*4200*/  ISETP.GT.AND P1, PT, R0, 0x1f, PT ;  /* 0x0000001f0000780c */ /* 0x000fe40003f24270 */
[----:B------:R-:W-:Y:S01]  /*4210*/  PRMT R199, R199, 0x3340, R200 ;  /* 0x00003340c7c77816 */ /* 0x000fe200000000c8 */
[----:B0-----:R-:W-:-:S03]  /*4220*/  IMAD R192, R192, 0x1f, RZ ;  /* 0x0000001fc0c07824 */ /* 0x001fc600078e02ff */
[--C-:B------:R-:W-:Y:S02]  /*4230*/  PRMT R161, R161, 0x5410, R199.reuse ;  /* 0x00005410a1a17816 */ /* 0x100fe400000000c7 */
[----:B------:R-:W-:Y:S02]  /*4240*/  IADD3 R192, P0, R192, R7, RZ ;  /* 0x00000007c0c07210 */ /* 0x000fe40007f1e0ff */
[----:B------:R-:W-:Y:S01]  /*4250*/  PRMT R199, RZ, 0x7610, R199 ;  /* 0x00007610ffc77816 */ /* 0x000fe200000000c7 */
[----:B-1----:R-:W-:-:S05]  /*4260*/  IMAD R193, R193, 0x1f, RZ ;  /* 0x0000001fc1c17824 */ /* 0x002fca00078e02ff */
[----:B------:R-:W-:-:S05]  /*4270*/  LEA.HI.X.SX32 R193, R193, R6, 0x1, P0 ;  /* 0x00000006c1c17211 */ /* 0x000fca00000f0eff */
[----:B------:R0:W2:Y:S01]  /*4280*/  @P1 LDG.E.U8 R199, desc[UR12][R192.64] ;  /* 0x0000000cc0c71981 */ /* 0x0000a2000c1e1100 */
[----:B------:R-:W-:Y:S02]  /*4290*/  LOP3.LUT R201, R201, 0xffff, RZ, 0xc0, !PT ;  /* 0x0000ffffc9c97812 */ /* 0x000fe400078ec0ff */
[----:B------:R-:W-:Y:S02]  /*42a0*/  LOP3.LUT R162, R202, 0xffff, RZ, 0xc0, !PT ;  /* 0x0000ffffcaa27812 */ /* 0x000fe400078ec0ff */
[----:B------:R-:W-:Y:S02]  /*42b0*/  LOP3.LUT R203, R203, 0xffff, RZ, 0xc0, !PT ;  /* 0x0000ffffcbcb7812 */ /* 0x000fe400078ec0ff */
[----:B------:R-:W-:Y:S02]  /*42c0*/  LOP3.LUT R204, R204, 0xffff, RZ, 0xc0, !PT ;  /* 0x0000ffffcccc7812 */ /* 0x000fe400078ec0ff */
[----:B------:R-:W-:Y:S02]  /*42d0*/  LOP3.LUT R200, R210, 0xffff, RZ, 0xc0, !PT ;  /* 0x0000ffffd2c87812 */ /* 0x000fe400078ec0ff */
[----:B----4-:R-:W-:-:S02]  /*42e0*/  LOP3.LUT R212, R212, 0xffff, RZ, 0xc0, !PT ;  /* 0x0000ffffd4d47812 */ /* 0x010fc400078ec0ff */
[----:B------:R-:W-:Y:S02]  /*42f0*/  PRMT R162, R201, 0x3340, R162 ;  /* 0x00003340c9a27816 */ /* 0x000fe400000000a2 */
[----:B------:R-:W-:Y:S02]  /*4300*/  PRMT R203, R203, 0x3340, R204 ;  /* 0x00003340cbcb7816 */ /* 0x000fe400000000cc */
[----:B------:R-:W-:Y:S02]  /*4310*/  PRMT R200, R200, 0x3340, R212 ;  /* 0x00003340c8c87816 */ /* 0x000fe400000000d4 */
[----:B------:R-:W-:Y:S02]  /*4320*/  PRMT R162, R162, 0x5410, R203 ;  /* 0x00005410a2a27816 */ /* 0x000fe400000000cb */
[----:B------:R-:W-:Y:S01]  /*4330*/  PRMT R160, R200, 0x5410, R160 ;  /* 0x00005410c8a07816 */ /* 0x000fe200000000a0 */
[----:B------:R-:W-:Y:S01]  /*4340*/  BAR.SYNC.DEFER_BLOCKING 0x0 ;  /* 0x0000000000007b1d */ /* 0x000fe20000010000 */
[----:B------:R-:W-:-:S02]  /*4350*/  ISETP.GE.AND P0, PT, R4, R0, PT ;  /* 0x000000000400720c */ /* 0x000fc40003f06270 */
[----:B0-----:R-:W-:Y:S02]  /*4360*/  IADD3 R192, P1, R2, R180, RZ ;  /* 0x000000b402c07210 */ /* 0x001fe40007f3e0ff */
[----:B------:R-:W-:Y:S02]  /*4370*/  PRMT R201, RZ, 0x7610, R201 ;  /* 0x00007610ffc97816 */ /* 0x000fe400000000c9 */
[----:B------:R-:W-:Y:S01]  /*4380*/  PRMT R200, RZ, 0x7610, R200 ;  /* 0x00007610ffc87816 */ /* 0x000fe200000000c8 */
[----:B------:R-:W-:Y:S01]  /*4390*/  IMAD.X R193, R246, 0x1, R172, P1 ;  /* 0x00000001f6c17824 */ /* 0x000fe200008e06ac */
[----:B------:R0:W-:Y:S05]  /*43a0*/  STS.128 [R244+UR6], R160 ;  /* 0x000000a0f4007988 */ /* 0x0001ea0008000c06 */
[----:B------:R1:W4:Y:S01]  /*43b0*/  @!P0 LDG.E.U8 R201, desc[UR12][R192.64] ;  /* 0x0000000cc0c98981 */ /* 0x000322000c1e1100 */
[----:B0-----:R-:W-:-:S02]  /*43c0*/  IADD3 R160, P2, R2, R179, RZ ;  /* 0x000000b302a07210 */ /* 0x001fc40007f5e0ff */
[----:B------:R-:W-:-:S03]  /*43d0*/  IADD3 R162, P1, R2, R178, RZ ;  /* 0x000000b202a27210 */ /* 0x000fc60007f3e0ff */
[C---:B------:R-:W-:Y:S01]  /*43e0*/  IMAD.X R161, R246.reuse, 0x1, R170, P2 ;  /* 0x00000001f6a17824 */ /* 0x040fe200010e06aa */
[----:B-1----:R-:W-:Y:S01]  /*43f0*/  PRMT R192, RZ, 0x7610, R192 ;  /* 0x00007610ffc07816 */ /* 0x002fe200000000c0 */
[----:B------:R-:W-:-:S03]  /*4400*/  IMAD.X R163, R246, 0x1, R168, P1 ;  /* 0x00000001f6a37824 */ /* 0x000fc600008e06a8 */
[----:B------:R0:W4:Y:S01]  /*4410*/  @!P0 LDG.E.U8 R200, desc[UR12][R160.64] ;  /* 0x0000000ca0c88981 */ /* 0x000122000c1e1100 */
[----:B------:R-:W-:-:S03]  /*4420*/  PRMT R193, RZ, 0x7610, R193 ;  /* 0x00007610ffc17816 */ /* 0x000fc600000000c1 */
[----:B------:R1:W4:Y:S01]  /*4430*/  @!P0 LDG.E.U8 R192, desc[UR12][R162.64] ;  /* 0x0000000ca2c08981 */ /* 0x000322000c1e1100 */
[----:B0-----:R-:W-:-:S05]  /*4440*/  IADD3 R160, P1, R2, R177, RZ ;  /* 0x000000b102a07210 */ /* 0x001fca0007f3e0ff */
[----:B------:R-:W-:Y:S01]  /*4450*/  IMAD.X R161, R246, 0x1, R166, P1 ;  /* 0x00000001f6a17824 */ /* 0x000fe200008e06a6 */
[----:B-1----:R-:W-:-:S04]  /*4460*/  IADD3 R162, P1, R2, R176, RZ ;  /* 0x000000b002a27210 */ /* 0x002fc80007f3e0ff */
[----:B------:R0:W4:Y:S01]  /*4470*/  @!P0 LDG.E.U8 R193, desc[UR12][R160.64] ;  /* 0x0000000ca0c18981 */ /* 0x000122000c1e1100 */
[----:B------:R-:W-:Y:S01]  /*4480*/  IMAD.X R163, R246, 0x1, R164, P1 ;  /* 0x00000001f6a37824 */ /* 0x000fe200008e06a4 */
[----:B------:R-:W-:Y:S02]  /*4490*/  PRMT R203, RZ, 0x7610, R203 ;  /* 0x00007610ffcb7816 */ /* 0x000fe400000000cb */
[----:B0-----:R-:W-:-:S05]  /*44a0*/  IADD3 R160, P1, R2, R175, RZ ;  /* 0x000000af02a07210 */ /* 0x001fca0007f3e0ff */
[----:B------:R-:W-:-:S05]  /*44b0*/  IMAD.X R161, R246, 0x1, R158, P1 ;  /* 0x00000001f6a17824 */ /* 0x000fca00008e069e */
[----:B------:R0:W4:Y:S01]  /*44c0*/  @!P0 LDG.E.U8 R203, desc[UR12][R160.64] ;  /* 0x0000000ca0cb8981 */ /* 0x000122000c1e1100 */
        /* <DEDUP_REMOVED lines=65> */
[----:B------:R-:W-:-:S06]  /*48e0*/  PRMT R202, RZ, 0x7610, R202 ;  /* 0x00007610ffca7816 */ /* 0x000fcc00000000ca */
[----:B------:R3:W4:Y:S01]  /*48f0*/  @!P0 LDG.E.U8 R202, desc[UR12][R162.64] ;  /* 0x0000000ca2ca8981 */ /* 0x000722000c1e1100 */
[----:B0-----:R-:W-:-:S05]  /*4900*/  IADD3 R160, P1, R2, R219, RZ ;  /* 0x000000db02a07210 */ /* 0x001fca0007f3e0ff */
[----:B------:R-:W-:-:S05]  /*4910*/  IMAD.X R161, R246, 0x1, R217, P1 ;  /* 0x00000001f6a17824 */ /* 0x000fca00008e06d9 */
[----:B------:R0:W4:Y:S01]  /*4920*/  @!P0 LDG.E.U8 R232, desc[UR12][R160.64] ;  /* 0x0000000ca0e88981 */ /* 0x000122000c1e1100 */
[----:B---3--:R-:W-:Y:S02]  /*4930*/  LOP3.LUT R163, R194, 0xffff, RZ, 0xc0, !PT ;  /* 0x0000ffffc2a37812 */ /* 0x008fe400078ec0ff */
[----:B------:R-:W-:Y:S02]  /*4940*/  PRMT R194, RZ, 0x7610, R194 ;  /* 0x00007610ffc27816 */ /* 0x000fe400000000c2 */
[----:B0-----:R-:W-:-:S05]  /*4950*/  IADD3 R160, P1, R2, R223, RZ ;  /* 0x000000df02a07210 */ /* 0x001fca0007f3e0ff */
[----:B------:R-:W-:Y:S01]  /*4960*/  IMAD.X R161, R246, 0x1, R221, P1 ;  /* 0x00000001f6a17824 */ /* 0x000fe200008e06dd */
[----:B------:R-:W-:Y:S02]  /*4970*/  LOP3.LUT R162, R188, 0xffff, RZ, 0xc0, !PT ;  /* 0x0000ffffbca27812 */ /* 0x000fe400078ec0ff */
[----:B------:R-:W-:Y:S02]  /*4980*/  LOP3.LUT R185, R185, 0xffff, RZ, 0xc0, !PT ;  /* 0x0000ffffb9b97812 */ /* 0x000fe400078ec0ff */
[----:B------:R0:W3:Y:S02]  /*4990*/  @!P0 LDG.E.U8 R194, desc[UR12][R160.64] ;  /* 0x0000000ca0c28981 */ /* 0x0000e4000c1e1100 */
[--C-:B------:R-:W-:Y:S02]  /*49a0*/  PRMT R162, R162, 0x3340, R185.reuse ;  /* 0x00003340a2a27816 */ /* 0x100fe400000000b9 */
[----:B------:R-:W-:Y:S02]  /*49b0*/  PRMT R185, RZ, 0x7610, R185 ;  /* 0x00007610ffb97816 */ /* 0x000fe400000000b9 */
[----:B0-----:R-:W-:-:S05]  /*49c0*/  IADD3 R160, P1, R2, R227, RZ ;  /* 0x000000e302a07210 */ /* 0x001fca0007f3e0ff */
[----:B------:R-:W-:Y:S01]  /*49d0*/  IMAD.X R161, R246, 0x1, R225, P1 ;  /* 0x00000001f6a17824 */ /* 0x000fe200008e06e1 */
[----:B-----5:R-:W-:Y:S02]  /*49e0*/  LOP3.LUT R183, R183, 0xffff, RZ, 0xc0, !PT ;  /* 0x0000ffffb7b77812 */ /* 0x020fe400078ec0ff */
[----:B------:R-:W-:Y:S02]  /*49f0*/  LOP3.LUT R188, R191, 0xffff, RZ, 0xc0, !PT ;  /* 0x0000ffffbfbc7812 */ /* 0x000fe400078ec0ff */
[----:B------:R0:W5:Y:S02]  /*4a00*/  @!P0 LDG.E.U8 R185, desc[UR12][R160.64] ;  /* 0x0000000ca0b98981 */ /* 0x000164000c1e1100 */
[----:B------:R-:W-:Y:S02]  /*4a10*/  PRMT R188, R183, 0x3340, R188 ;  /* 0x00003340b7bc7816 */ /* 0x000fe400000000bc */
        /* <DEDUP_REMOVED lines=23> */
[----:B------:R-:W-:-:S05]  /*4b90*/  IMAD.X R161, R246, 0x1, R237, P1 ;  /* 0x00000001f6a17824 */ /* 0x000fca00008e06ed */
[----:B------:R0:W3:Y:S01]  /*4ba0*/  @!P0 LDG.E.U8 R186, desc[UR12][R160.64] ;  /* 0x0000000ca0ba8981 */ /* 0x0000e2000c1e1100 */
[----:B------:R-:W-:Y:S02]  /*4bb0*/  PRMT R191, RZ, 0x7610, R191 ;  /* 0x00007610ffbf7816 */ /* 0x000fe400000000bf */
[----:B0-----:R-:W-:-:S05]  /*4bc0*/  IADD3 R160, P1, R2, R240, RZ ;  /* 0x000000f002a07210 */ /* 0x001fca0007f3e0ff */
[----:B------:R-:W-:Y:S01]  /*4bd0*/  IMAD.X R161, R246, 0x1, R239, P1 ;  /* 0x00000001f6a17824 */ /* 0x000fe200008e06ef */
[----:B------:R-:W-:-:S04]  /*4be0*/  LOP3.LUT R195, R195, 0xffff, RZ, 0xc0, !PT ;  /* 0x0000ffffc3c37812 */ /* 0x000fc800078ec0ff */
[----:B------:R0:W3:Y:S01]  /*4bf0*/  @!P0 LDG.E.U8 R191, desc[UR12][R160.64] ;  /* 0x0000000ca0bf8981 */ /* 0x0000e2000c1e1100 */
[----:B------:R-:W-:Y:S02]  /*4c00*/  PRMT R163, R163, 0x3340, R195 ;  /* 0x00003340a3a37816 */ /* 0x000fe400000000c3 */
[----:B------:R-:W-:Y:S02]  /*4c10*/  LOP3.LUT R195, R196, 0xffff, RZ, 0xc0, !PT ;  /* 0x0000ffffc4c37812 */ /* 0x000fe400078ec0ff */
        /* <DEDUP_REMOVED lines=8> */
[----:B0-----:R-:W-:Y:S02]  /*4ca0*/  PRMT R160, R163, 0x5410, R162 ;  /* 0x00005410a3a07816 */ /* 0x001fe400000000a2 */
[----:B------:R-:W-:-:S05]  /*4cb0*/  IADD3 R162, P1, R2, R3, RZ ;  /* 0x0000000302a27210 */ /* 0x000fca0007f3e0ff */
[----:B------:R-:W-:-:S05]  /*4cc0*/  IMAD.X R163, R246, 0x1, R174, P1 ;  /* 0x00000001f6a37824 */ /* 0x000fca00008e06ae */
[----:B------:R0:W3:Y:S01]  /*4cd0*/  @!P0 LDG.E.U8 R198, desc[UR12][R162.64] ;  /* 0x0000000ca2c68981 */ /* 0x0000e2000c1e1100 */
[----:B--2---:R-:W-:-:S04]  /*4ce0*/  LOP3.LUT R199, R199, 0xffff, RZ, 0xc0, !PT ;  /* 0x0000ffffc7c77812 */ /* 0x004fc800078ec0ff */
[----:B------:R-:W-:Y:S02]  /*4cf0*/  PRMT R197, R197, 0x3340, R199 ;  /* 0x00003340c5c57816 */ /* 0x000fe400000000c7 */
[----:B------:R-:W-:Y:S02]  /*4d00*/  LOP3.LUT R199, R244, 0x10, RZ, 0x3c, !PT ;  /* 0x00000010f4c77812 */ /* 0x000fe400078e3cff */
[----:B------:R-:W-:Y:S02]  /*4d10*/  PRMT R161, R188, 0x5410, R189 ;  /* 0x00005410bca17816 */ /* 0x000fe400000000bd */
[----:B0-----:R-:W-:Y:S02]  /*4d20*/  PRMT R162, R187, 0x5410, R190 ;  /* 0x00005410bba27816 */ /* 0x001fe400000000be */
[----:B------:R-:W-:-:S05]  /*4d30*/  PRMT R163, R195, 0x5410, R197 ;  /* 0x00005410c3a37816 */ /* 0x000fca00000000c5 */
[----:B------:R0:W-:Y:S04]  /*4d40*/  STS.128 [R199+UR6], R160 ;  /* 0x000000a0c7007988 */ /* 0x0001e80008000c06 */
[----:B----4-:R0:W-:Y:S04]  /*4d50*/  STS.U8 [R245+UR6+0x1f00], R201 ;  /* 0x001f00c9f5007988 */ /* 0x0101e80008000006 */
[----:B------:R0:W-:Y:S04]  /*4d60*/  STS.U8 [R245+UR6+0x1e00], R192 ;  /* 0x001e00c0f5007988 */ /* 0x0001e80008000006 */
        /* <DEDUP_REMOVED lines=10> */
[----:B-----5:R0:W-:Y:S04]  /*4e10*/  STS.U8 [R245+UR6+0x1300], R185 ;  /* 0x001300b9f5007988 */ /* 0x0201e80008000006 */
[----:B---3--:R0:W-:Y:S04]  /*4e20*/  STS.U8 [R245+UR6+0x1200], R184 ;  /* 0x001200b8f5007988 */ /* 0x0081e80008000006 */
        /* <DEDUP_REMOVED lines=17> */
[----:B------:R0:W-:Y:S01]  /*4f40*/  STS.U8 [R243+UR6+0x1f80], R198 ;  /* 0x001f80c6f3007988 */ /* 0x0001e20008000006 */
[----:B------:R1:W-:Y:S06]  /*4f50*/  MEMBAR.ALL.CTA ;  /* 0x0000000000007992 */ /* 0x0003ec0000008000 */
[----:B-1----:R-:W1:Y:S02]  /*4f60*/  FENCE.VIEW.ASYNC.S ;  /* 0x00000000000073c6 */ /* 0x002e640000000000 */
[----:B-1----:R-:W-:Y:S06]  /*4f70*/  BAR.SYNC.DEFER_BLOCKING 0x0 ;  /* 0x0000000000007b1d */ /* 0x002fec0000010000 */
[----:B------:R-:W-:Y:S01]  /*4f80*/  UMOV UR16, UR4 ;  /* 0x0000000400107c82 */ /* 0x000fe20008000000 */
[----:B------:R-:W-:Y:S01]  /*4f90*/  UMOV UR17, 0xc0000010 ;  /* 0xc000001000117882 */ /* 0x000fe20000000000 */
[----:B------:R-:W-:Y:S01]  /*4fa0*/  UMOV UR10, UR18 ;  /* 0x00000012000a7c82 */ /* 0x000fe20008000000 */
[----:B------:R-:W-:Y:S01]  /*4fb0*/  UMOV UR11, UR19 ;  /* 0x00000013000b7c82 */ /* 0x000fe20008000000 */
[----:B------:R-:W-:-:S06]  /*4fc0*/  WARPGROUP.ARRIVE ;  /* 0x00000000000079c5 */ /* 0x000fcc0000000000 */
[----:B------:R-:W-:-:S12]  /*4fd0*/  QGMMA.64x128x32.F32.E4M3.E4M3 R88, gdesc[UR16], R88 ;  /* 0x01e00000105879f3 */ /* 0x000fd80008700858 */
[----:B------:R-:W-:Y:S01]  /*4fe0*/  QGMMA.64x128x32.F32.E4M3.E4M3 R24, gdesc[UR8], R24, gsb0 ;  /* 0x01e00000081879f3 */ /* 0x000fe20008000818 */
[----:B------:R-:W-:-:S04]  /*4ff0*/  IADD3 R177, P4, R177, UR14, RZ ;  /* 0x0000000eb1b17c10 */ /* 0x000fc8000ff9e0ff */
[----:B------:R-:W-:Y:S02]  /*5000*/  IADD3.X R166, R166, UR15, RZ, P4, !PT ;  /* 0x0000000fa6a67c10 */ /* 0x000fe4000a7fe4ff */
[----:B------:R-:W-:Y:S02]  /*5010*/  IADD3 R165, P4, R165, UR14, RZ ;  /* 0x0000000ea5a57c10 */ /* 0x000fe4000ff9e0ff */
[----:B------:R-:W-:Y:S02]  /*5020*/  IADD3 R3, P0, R3, UR14, RZ ;  /* 0x0000000e03037c10 */ /* 0x000fe4000ff1e0ff */
[----:B------:R-:W-:Y:S02]  /*5030*/  IADD3 R180, P1, R180, UR14, RZ ;  /* 0x0000000eb4b47c10 */ /* 0x000fe4000ff3e0ff */
[----:B------:R-:W-:Y:S02]  /*5040*/  IADD3 R179, P2, R179, UR14, RZ ;  /* 0x0000000eb3b37c10 */ /* 0x000fe4000ff5e0ff */
[----:B------:R-:W-:-:S02]  /*5050*/  IADD3 R178, P3, R178, UR14, RZ ;  /* 0x0000000eb2b27c10 */ /* 0x000fc4000ff7e0ff */
[----:B------:R-:W-:Y:S02]  /*5060*/  IADD3.X R20, R20, UR15, RZ, P4, !PT ;  /* 0x0000000f14147c10 */ /* 0x000fe4000a7fe4ff */
[----:B------:R-:W-:Y:S02]  /*5070*/  IADD3 R19, P4, R19, UR14, RZ ;  /* 0x0000000e13137c10 */ /* 0x000fe4000ff9e0ff */
[----:B------:R-:W-:Y:S02]  /*5080*/  IADD3 R176, P5, R176, UR14, RZ ;  /* 0x0000000eb0b07c10 */ /* 0x000fe4000ffbe0ff */
[----:B------:R-:W-:Y:S02]  /*5090*/  IADD3.X R174, R174, UR15, RZ, P0, !PT ;  /* 0x0000000faeae7c10 */ /* 0x000fe400087fe4ff */
[----:B------:R-:W-:Y:S02]  /*50a0*/  IADD3.X R172, R172, UR15, RZ, P1, !PT ;  /* 0x0000000facac7c10 */ /* 0x000fe40008ffe4ff */
[----:B------:R-:W-:-:S02]  /*50b0*/  IADD3.X R170, R170, UR15, RZ, P2, !PT ;  /* 0x0000000faaaa7c10 */ /* 0x000fc400097fe4ff */
[----:B------:R-:W-:Y:S02]  /*50c0*/  IADD3.X R168, R168, UR15, RZ, P3, !PT ;  /* 0x0000000fa8a87c10 */ /* 0x000fe40009ffe4ff */
[----:B------:R-:W-:Y:S02]  /*50d0*/  IADD3 R175, P6, R175, UR14, RZ ;  /* 0x0000000eafaf7c10 */ /* 0x000fe4000ffde0ff */
[----:B------:R-:W-:Y:S02]  /*50e0*/  IADD3 R173, P0, R173, UR14, RZ ;  /* 0x0000000eadad7c10 */ /* 0x000fe4000ff1e0ff */
[----:B------:R-:W-:Y:S02]  /*50f0*/  IADD3 R171, P1, R171, UR14, RZ ;  /* 0x0000000eabab7c10 */ /* 0x000fe4000ff3e0ff */
[----:B------:R-:W-:Y:S02]  /*5100*/  IADD3 R169, P2, R169, UR14, RZ ;  /* 0x0000000ea9a97c10 */ /* 0x000fe4000ff5e0ff */
[----:B------:R-:W-:Y:S01]  /*5110*/  IADD3 R167, P3, R167, UR14, RZ ;  /* 0x0000000ea7a77c10 */ /* 0x000fe2000ff7e0ff */
[----:B------:R-:W-:Y:S01]  /*5120*/  VIADD R5, R5, 0xffffffff ;  /* 0xffffffff05057836 */ /* 0x000fe20000000000 */
[----:B------:R-:W-:-:S02]  /*5130*/  IADD3.X R10, R10, UR15, RZ, P4, !PT ;  /* 0x0000000f0a0a7c10 */ /* 0x000fc4000a7fe4ff */
[----:B------:R-:W-:Y:S02]  /*5140*/  IADD3.X R164, R164, UR15, RZ, P5, !PT ;  /* 0x0000000fa4a47c10 */ /* 0x000fe4000affe4ff */
[----:B------:R-:W-:Y:S02]  /*5150*/  IADD3 R227, P4, R227, UR14, RZ ;  /* 0x0000000ee3e37c10 */ /* 0x000fe4000ff9e0ff */
[----:B------:R-:W-:Y:S02]  /*5160*/  IADD3 R159, P5, R159, UR14, RZ ;  /* 0x0000000e9f9f7c10 */ /* 0x000fe4000ffbe0ff */
[----:B------:R-:W-:Y:S02]  /*5170*/  IADD3.X R158, R158, UR15, RZ, P6, !PT ;  /* 0x0000000f9e9e7c10 */ /* 0x000fe4000b7fe4ff */
[----:B------:R-:W-:Y:S02]  /*5180*/  IADD3.X R156, R156, UR15, RZ, P0, !PT ;  /* 0x0000000f9c9c7c10 */ /* 0x000fe400087fe4ff */
[----:B------:R-:W-:-:S02]  /*5190*/  IADD3.X R154, R154, UR15, RZ, P1, !PT ;  /* 0x0000000f9a9a7c10 */ /* 0x000fc40008ffe4ff */
[----:B------:R-:W-:Y:S02]  /*51a0*/  IADD3.X R152, R152, UR15, RZ, P2, !PT ;  /* 0x0000000f98987c10 */ /* 0x000fe400097fe4ff */
[----:B------:R-:W-:Y:S02]  /*51b0*/  IADD3.X R22, R22, UR15, RZ, P3, !PT ;  /* 0x0000000f16167c10 */ /* 0x000fe40009ffe4ff */
[----:B------:R-:W-:Y:S02]  /*51c0*/  IADD3 R157, P6, R157, UR14, RZ ;  /* 0x0000000e9d9d7c10 */ /* 0x000fe4000ffde0ff */
[----:B------:R-:W-:Y:S02]  /*51d0*/  IADD3 R155, P0, R155, UR14, RZ ;  /* 0x0000000e9b9b7c10 */ /* 0x000fe4000ff1e0ff */
[----:B------:R-:W-:Y:S02]  /*51e0*/  IADD3 R153, P1, R153, UR14, RZ ;  /* 0x0000000e99997c10 */ /* 0x000fe4000ff3e0ff */
[----:B------:R-:W-:-:S02]  /*51f0*/  IADD3 R23, P2, R23, UR14, RZ ;  /* 0x0000000e17177c10 */ /* 0x000fc4000ff5e0ff */
[----:B------:R-:W-:Y:S02]  /*5200*/  IADD3 R21, P3, R21, UR14, RZ ;  /* 0x0000000e15157c10 */ /* 0x000fe4000ff7e0ff */
[----:B------:R-:W-:Y:S02]  /*5210*/  IADD3.X R225, R225, UR15, RZ, P4, !PT ;  /* 0x0000000fe1e17c10 */ /* 0x000fe4000a7fe4ff */
[----:B------:R-:W-:Y:S02]  /*5220*/  IADD3.X R18, R18, UR15, RZ, P5, !PT ;  /* 0x0000000f12127c10 */ /* 0x000fe4000affe4ff */
[----:B------:R-:W-:Y:S02]  /*5230*/  ISETP.NE.U32.AND P4, PT, R5, RZ, PT ;  /* 0x000000ff0500720c */ /* 0x000fe40003f85070 */
[----:B------:R-:W-:Y:S02]  /*5240*/  IADD3 R17, P5, R17, UR14, RZ ;  /* 0x0000000e11117c10 */ /* 0x000fe4000ffbe0ff */
[----:B------:R-:W-:-:S02]  /*5250*/  IADD3.X R16, R16, UR15, RZ, P6, !PT ;  /* 0x0000000f10107c10 */ /* 0x000fc4000b7fe4ff */
[----:B------:R-:W-:Y:S02]  /*5260*/  IADD3.X R14, R14, UR15, RZ, P0, !PT ;  /* 0x0000000f0e0e7c10 */ /* 0x000fe400087fe4ff */
[----:B------:R-:W-:Y:S02]  /*5270*/  IADD3.X R13, R13, UR15, RZ, P1, !PT ;  /* 0x0000000f0d0d7c10 */ /* 0x000fe40008ffe4ff */
[----:B------:R-:W-:Y:S02]  /*5280*/  IADD3.X R12, R12, UR15, RZ, P2, !PT ;  /* 0x0000000f0c0c7c10 */ /* 0x000fe400097fe4ff */
[----:B------:R-:W-:Y:S02]  /*5290*/  IADD3.X R11, R11, UR15, RZ, P3, !PT ;  /* 0x0000000f0b0b7c10 */ /* 0x000fe40009ffe4ff */
[----:B------:R-:W-:Y:S02]  /*52a0*/  IADD3 R15, P6, R15, UR14, RZ ;  /* 0x0000000e0f0f7c10 */ /* 0x000fe4000ffde0ff */
[----:B------:R-:W-:-:S02]  /*52b0*/  IADD3 R211, P0, R211, UR14, RZ ;  /* 0x0000000ed3d37c10 */ /* 0x000fc4000ff1e0ff */
[----:B------:R-:W-:Y:S02]  /*52c0*/  IADD3 R215, P1, R215, UR14, RZ ;  /* 0x0000000ed7d77c10 */ /* 0x000fe4000ff3e0ff */
[----:B------:R-:W-:Y:S02]  /*52d0*/  IADD3 R219, P2, R219, UR14, RZ ;  /* 0x0000000edbdb7c10 */ /* 0x000fe4000ff5e0ff */
[----:B------:R-:W-:Y:S02]  /*52e0*/  IADD3 R223, P3, R223, UR14, RZ ;  /* 0x0000000edfdf7c10 */ /* 0x000fe4000ff7e0ff */
[----:B------:R-:W-:Y:S02]  /*52f0*/  IADD3.X R9, R9, UR15, RZ, P5, !PT ;  /* 0x0000000f09097c10 */ /* 0x000fe4000affe4ff */
        /* <DEDUP_REMOVED lines=12> */
[----:B------:R-:W-:Y:S02]  /*53c0*/  IADD3 R7, P5, R248, R7, RZ ;  /* 0x00000007f8077210 */ /* 0x000fe40007fbe0ff */
[----:B------:R-:W-:-:S02]  /*53d0*/  IADD3.X R233, R233, UR15, RZ, P6, !PT ;  /* 0x0000000fe9e97c10 */ /* 0x000fc4000b7fe4ff */
[----:B------:R-:W-:Y:S02]  /*53e0*/  IADD3.X R235, R235, UR15, RZ, P0, !PT ;  /* 0x0000000febeb7c10 */ /* 0x000fe400087fe4ff */
[----:B------:R-:W-:Y:S02]  /*53f0*/  IADD3.X R237, R237, UR15, RZ, P1, !PT ;  /* 0x0000000feded7c10 */ /* 0x000fe40008ffe4ff */
[----:B------:R-:W-:Y:S02]  /*5400*/  IADD3.X R239, R239, UR15, RZ, P2, !PT ;  /* 0x0000000fefef7c10 */ /* 0x000fe400097fe4ff */
[----:B------:R-:W-:Y:S01]  /*5410*/  IADD3.X R241, R241, UR15, RZ, P3, !PT ;  /* 0x0000000ff1f17c10 */ /* 0x000fe20009ffe4ff */
[----:B------:R-:W-:Y:S02]  /*5420*/  WARPGROUP.DEPBAR.LE gsb0, 0x0 ;  /* 0x00008000000079c5 */ /* 0x000fe40000010000 */
[----:B------:R-:W-:Y:S01]  /*5430*/  VIADD R0, R0, 0xffffffe0 ;  /* 0xffffffe000007836 */ /* 0x000fe20000000000 */
[----:B------:R-:W-:Y:S01]  /*5440*/  LEA.HI.X.SX32 R6, R248, R6, 0x1, P5 ;  /* 0x00000006f8067211 */ /* 0x000fe200028f0eff */
[----:B0-----:R-:W-:Y:S06]  /*5450*/  @P4 BRA `(.L_x_1) ;  /* 0xffffffdc009c4947 */ /* 0x001fec000383ffff */
.L_x_0:
[----:B------:R-:W0:Y:S01]  /*5460*/  S2R R160, SR_TID.X ;  /* 0x0000000000a07919 */ /* 0x000e220000002100 */
[----:B------:R-:W-:Y:S01]  /*5470*/  F2FP.SATFINITE.E4M3.F32.PACK_AB_MERGE_C R4, R89, R88, RZ ;  /* 0x000000585904723e */ /* 0x000fe200048070ff */
[----:B------:R-:W-:Y:S01]  /*5480*/  ULDC.64 UR4, c[0x0][0x228] ;  /* 0x00008a0000047ab9 */ /* 0x000fe20000000a00 */
[----:B------:R-:W-:Y:S01]  /*5490*/  F2FP.SATFINITE.E4M3.F32.PACK_AB_MERGE_C R5, R91, R90, RZ ;  /* 0x0000005a5b05723e */ /* 0x000fe200048070ff */
[----:B------:R-:W-:Y:S01]  /*54a0*/  ULDC UR8, c[0x0][0x22c] ;  /* 0x00008b0000087ab9 */ /* 0x000fe20000000800 */
[----:B------:R-:W-:Y:S02]  /*54b0*/  F2FP.SATFINITE.E4M3.F32.PACK_AB_MERGE_C R93, R93, R92, RZ ;  /* 0x0000005c5d5d723e */ /* 0x000fe400048070ff */
[----:B------:R-:W-:Y:S02]  /*54c0*/  F2FP.SATFINITE.E4M3.F32.PACK_AB_MERGE_C R94, R95, R94, RZ ;  /* 0x0000005e5f5e723e */ /* 0x000fe400048070ff */
[----:B------:R-:W-:Y:S02]  /*54d0*/  F2FP.SATFINITE.E4M3.F32.PACK_AB_MERGE_C R6, R25, R24, RZ ;  /* 0x000000181906723e */ /* 0x000fe400048070ff */
[----:B------:R-:W-:-:S02]  /*54e0*/  F2FP.SATFINITE.E4M3.F32.PACK_AB_MERGE_C R7, R27, R26, RZ ;  /* 0x0000001a1b07723e */ /* 0x000fc400048070ff */
[----:B------:R-:W-:Y:S02]  /*54f0*/  F2FP.SATFINITE.E4M3.F32.PACK_AB_MERGE_C R29, R29, R28, RZ ;  /* 0x0000001c1d1d723e */ /* 0x000fe400048070ff */
[----:B------:R-:W-:Y:S02]  /*5500*/  F2FP.SATFINITE.E4M3.F32.PACK_AB_MERGE_C R30, R31, R30, RZ ;  /* 0x0000001e1f1e723e */ /* 0x000fe400048070ff */
[----:B------:R-:W-:Y:S02]  /*5510*/  F2FP.SATFINITE.E4M3.F32.PACK_AB_MERGE_C R37, R37, R36, RZ ;  /* 0x000000242525723e */ /* 0x000fe400048070ff */
[----:B------:R-:W-:Y:S02]  /*5520*/  PRMT R4, R4, 0x5410, R93 ;  /* 0x0000541004047816 */ /* 0x000fe4000000005d */
[----:B------:R-:W-:Y:S02]  /*5530*/  PRMT R5, R5, 0x5410, R94 ;  /* 0x0000541005057816 */ /* 0x000fe4000000005e */
[----:B------:R-:W-:-:S02]  /*5540*/  PRMT R6, R6, 0x5410, R29 ;  /* 0x0000541006067816 */ /* 0x000fc4000000001d */
[----:B------:R-:W-:Y:S02]  /*5550*/  PRMT R7, R7, 0x5410, R30 ;  /* 0x0000541007077816 */ /* 0x000fe4000000001e */
[----:B------:R-:W-:Y:S01]  /*5560*/  LEA R245, R245, UR6, 0x4 ;  /* 0x00000006f5f57c11 */ /* 0x000fe2000f8e20ff */
[----:B------:R-:W-:Y:S01]  /*5570*/  BAR.SYNC.DEFER_BLOCKING 0x0 ;  /* 0x0000000000007b1d */ /* 0x000fe20000010000 */
[----:B------:R-:W-:Y:S02]  /*5580*/  F2FP.SATFINITE.E4M3.F32.PACK_AB_MERGE_C R98, R99, R98, RZ ;  /* 0x000000626362723e */ /* 0x000fe400048070ff */
[----:B------:R-:W-:Y:S01]  /*5590*/  F2FP.SATFINITE.E4M3.F32.PACK_AB_MERGE_C R103, R103, R102, RZ ;  /* 0x000000666767723e */ /* 0x000fe200048070ff */
[C---:B0-----:R-:W-:Y:S01]  /*55a0*/  IMAD.SHL.U32 R2, R160.reuse, 0x40, RZ ;  /* 0x00000040a0027824 */ /* 0x041fe200078e00ff */
[----:B------:R-:W-:Y:S01]  /*55b0*/  F2FP.SATFINITE.E4M3.F32.PACK_AB_MERGE_C R96, R97, R96, RZ ;  /* 0x000000606160723e */ /* 0x000fe200048070ff */
[----:B------:R-:W-:Y:S01]  /*55c0*/  IMAD.SHL.U32 R0, R160, 0x10, RZ ;  /* 0x00000010a0007824 */ /* 0x000fe200078e00ff */
[----:B------:R-:W-:-:S02]  /*55d0*/  F2FP.SATFINITE.E4M3.F32.PACK_AB_MERGE_C R101, R101, R100, RZ ;  /* 0x000000646565723e */ /* 0x000fc400048070ff */
[----:B------:R-:W-:Y:S01]  /*55e0*/  LOP3.LUT R3, R2, 0x400, RZ, 0xc0, !PT ;  /* 0x0000040002037812 */ /* 0x000fe200078ec0ff */
[----:B------:R-:W-:Y:S01]  /*55f0*/  IMAD.SHL.U32 R2, R160, 0x8, RZ ;  /* 0x00000008a0027824 */ /* 0x000fe200078e00ff */
[----:B------:R-:W-:Y:S02]  /*5600*/  LOP3.LUT R0, R0, 0xf0, RZ, 0xc0, !PT ;  /* 0x000000f000007812 */ /* 0x000fe400078ec0ff */
[----:B------:R-:W-:Y:S02]  /*5610*/  F2FP.SATFINITE.E4M3.F32.PACK_AB_MERGE_C R32, R33, R32, RZ ;  /* 0x000000202120723e */ /* 0x000fe400048070ff */
[----:B------:R-:W-:Y:S01]  /*5620*/  IADD3 R3, R3, UR6, R0 ;  /* 0x0000000603037c10 */ /* 0x000fe2000fffe000 */
[----:B------:R-:W-:Y:S01]  /*5630*/  VIADD R0, R181, 0x2 ;  /* 0x00000002b5007836 */ /* 0x000fe20000000000 */
[----:B------:R-:W-:Y:S01]  /*5640*/  LOP3.LUT R2, R2, 0x300, RZ, 0xc0, !PT ;  /* 0x0000030002027812 */ /* 0x000fe200078ec0ff */
[----:B------:R-:W-:Y:S01]  /*5650*/  ULDC UR6, c[0x0][0x22c] ;  /* 0x00008b0000067ab9 */ /* 0x000fe20000000800 */
[----:B------:R-:W-:-:S02]  /*5660*/  F2FP.SATFINITE.E4M3.F32.PACK_AB_MERGE_C R34, R35, R34, RZ ;  /* 0x000000222322723e */ /* 0x000fc400048070ff */
[----:B------:R-:W-:Y:S01]  /*5670*/  F2FP.SATFINITE.E4M3.F32.PACK_AB_MERGE_C R39, R39, R38, RZ ;  /* 0x000000262727723e */ /* 0x000fe200048070ff */
[----:B------:R-:W-:Y:S01]  /*5680*/  IMAD.IADD R36, R2, 0x1, R3 ;  /* 0x0000000102247824 */ /* 0x000fe200078e0203 */
[----:B------:R-:W-:Y:S01]  /*5690*/  PRMT R97, R98, 0x5410, R103 ;  /* 0x0000541062617816 */ /* 0x000fe20000000067 */
[----:B------:R-:W-:Y:S01]  /*56a0*/  VIADD R2, R181, 0x1 ;  /* 0x00000001b5027836 */ /* 0x000fe20000000000 */
[----:B------:R-:W-:Y:S02]  /*56b0*/  PRMT R96, R96, 0x5410, R101 ;  /* 0x0000541060607816 */ /* 0x000fe40000000065 */
[----:B------:R-:W-:Y:S01]  /*56c0*/  STSM.16.M88.4 [R36], R4 ;  /* 0x0000000424007844 */ /* 0x000fe20000000200 */
[----:B------:R-:W-:Y:S02]  /*56d0*/  PRMT R98, R32, 0x5410, R37 ;  /* 0x0000541020627816 */ /* 0x000fe40000000025 */
[----:B------:R-:W-:Y:S01]  /*56e0*/  PRMT R99, R34, 0x5410, R39 ;  /* 0x0000541022637816 */ /* 0x000fe20000000027 */
[----:B------:R-:W-:Y:S01]  /*56f0*/  BAR.SYNC.DEFER_BLOCKING 0x0 ;  /* 0x0000000000007b1d */ /* 0x000fe20000010000 */
[----:B------:R-:W-:-:S02]  /*5700*/  F2FP.SATFINITE.E4M3.F32.PACK_AB_MERGE_C R106, R107, R106, RZ ;  /* 0x0000006a6b6a723e */ /* 0x000fc400048070ff */
[----:B------:R-:W-:Y:S02]  /*5710*/  F2FP.SATFINITE.E4M3.F32.PACK_AB_MERGE_C R111, R111, R110, RZ ;  /* 0x0000006e6f6f723e */ /* 0x000fe400048070ff */
[----:B------:R-:W-:Y:S02]  /*5720*/  F2FP.SATFINITE.E4M3.F32.PACK_AB_MERGE_C R104, R105, R104, RZ ;  /* 0x000000686968723e */ /* 0x000fe400048070ff */
[----:B------:R-:W-:Y:S02]  /*5730*/  F2FP.SATFINITE.E4M3.F32.PACK_AB_MERGE_C R109, R109, R108, RZ ;  /* 0x0000006c6d6d723e */ /* 0x000fe400048070ff */
[----:B------:R-:W-:Y:S02]  /*5740*/  F2FP.SATFINITE.E4M3.F32.PACK_AB_MERGE_C R40, R41, R40, RZ ;  /* 0x000000282928723e */ /* 0x000fe400048070ff */
[----:B------:R-:W-:Y:S02]  /*5750*/  F2FP.SATFINITE.E4M3.F32.PACK_AB_MERGE_C R42, R43, R42, RZ ;  /* 0x0000002a2b2a723e */ /* 0x000fe400048070ff */
[----:B------:R-:W-:-:S02]  /*5760*/  F2FP.SATFINITE.E4M3.F32.PACK_AB_MERGE_C R45, R45, R44, RZ ;  /* 0x0000002c2d2d723e */ /* 0x000fc400048070ff */
[----:B------:R-:W-:Y:S02]  /*5770*/  F2FP.SATFINITE.E4M3.F32.PACK_AB_MERGE_C R47, R47, R46, RZ ;  /* 0x0000002e2f2f723e */ /* 0x000fe400048070ff */
[----:B------:R-:W-:Y:S02]  /*5780*/  PRMT R105, R106, 0x5410, R111 ;  /* 0x000054106a697816 */ /* 0x000fe4000000006f */
[----:B------:R-:W-:Y:S02]  /*5790*/  PRMT R104, R104, 0x5410, R109 ;  /* 0x0000541068687816 */ /* 0x000fe4000000006d */
[----:B------:R-:W-:Y:S02]  /*57a0*/  PRMT R106, R40, 0x5410, R45 ;  /* 0x00005410286a7816 */ /* 0x000fe4000000002d */
[----:B------:R-:W-:Y:S01]  /*57b0*/  PRMT R107, R42, 0x5410, R47 ;  /* 0x000054102a6b7816 */ /* 0x000fe2000000002f */
[----:B------:R-:W0:Y:S01]  /*57c0*/  LDS.128 R28, [R245] ;  /* 0x00000000f51c7984 */ /* 0x000e220000000c00 */
[----:B------:R-:W-:-:S02]  /*57d0*/  F2FP.SATFINITE.E4M3.F32.PACK_AB_MERGE_C R114, R115, R114, RZ ;  /* 0x000000727372723e */ /* 0x000fc400048070ff */
[----:B------:R-:W-:Y:S01]  /*57e0*/  F2FP.SATFINITE.E4M3.F32.PACK_AB_MERGE_C R119, R119, R118, RZ ;  /* 0x000000767777723e */ /* 0x000fe200048070ff */
[----:B------:R-:W-:Y:S01]  /*57f0*/  BAR.SYNC.DEFER_BLOCKING 0x0 ;  /* 0x0000000000007b1d */ /* 0x000fe20000010000 */
        /* <DEDUP_REMOVED lines=9> */
[----:B------:R-:W-:Y:S02]  /*5890*/  PRMT R115, R50, 0x5410, R55 ;  /* 0x0000541032737816 */ /* 0x000fe40000000037 */
[----:B------:R-:W-:-:S02]  /*58a0*/  F2FP.SATFINITE.E4M3.F32.PACK_AB_MERGE_C R122, R123, R122, RZ ;  /* 0x0000007a7b7a723e */ /* 0x000fc400048070ff */
[----:B------:R-:W-:Y:S01]  /*58b0*/  F2FP.SATFINITE.E4M3.F32.PACK_AB_MERGE_C R127, R127, R126, RZ ;  /* 0x0000007e7f7f723e */ /* 0x000fe200048070ff */
[----:B------:R-:W-:Y:S01]  /*58c0*/  STSM.16.M88.4 [R36], R96 ;  /* 0x0000006024007844 */ /* 0x000fe20000000200 */
[----:B------:R-:W-:Y:S02]  /*58d0*/  F2FP.SATFINITE.E4M3.F32.PACK_AB_MERGE_C R120, R121, R120, RZ ;  /* 0x000000787978723e */ /* 0x000fe400048070ff */
[----:B------:R-:W-:Y:S01]  /*58e0*/  F2FP.SATFINITE.E4M3.F32.PACK_AB_MERGE_C R125, R125, R124, RZ ;  /* 0x0000007c7d7d723e */ /* 0x000fe200048070ff */
[----:B------:R-:W-:Y:S01]  /*58f0*/  BAR.SYNC.DEFER_BLOCKING 0x0 ;  /* 0x0000000000007b1d */ /* 0x000fe20000010000 */
        /* <DEDUP_REMOVED lines=9> */
[----:B------:R-:W-:Y:S02]  /*5990*/  F2FP.SATFINITE.E4M3.F32.PACK_AB_MERGE_C R135, R135, R134, RZ ;  /* 0x000000868787723e */ /* 0x000fe400048070ff */
[----:B------:R-:W-:Y:S02]  /*59a0*/  F2FP.SATFINITE.E4M3.F32.PACK_AB_MERGE_C R128, R129, R128, RZ ;  /* 0x000000808180723e */ /* 0x000fe400048070ff */
[----:B------:R-:W-:Y:S01]  /*59b0*/  F2FP.SATFINITE.E4M3.F32.PACK_AB_MERGE_C R133, R133, R132, RZ ;  /* 0x000000848585723e */ /* 0x000fe200048070ff */
[----:B------:R-:W1:Y:S01]  /*59c0*/  LDS.128 R24, [R245] ;  /* 0x00000000f5187984 */ /* 0x000e620000000c00 */
[----:B------:R-:W-:Y:S02]  /*59d0*/  F2FP.SATFINITE.E4M3.F32.PACK_AB_MERGE_C R64, R65, R64, RZ ;  /* 0x000000404140723e */ /* 0x000fe400048070ff */
[----:B------:R-:W-:Y:S01]  /*59e0*/  F2FP.SATFINITE.E4M3.F32.PACK_AB_MERGE_C R66, R67, R66, RZ ;  /* 0x000000424342723e */ /* 0x000fe200048070ff */
[----:B------:R-:W-:Y:S01]  /*59f0*/  BAR.SYNC.DEFER_BLOCKING 0x0 ;  /* 0x0000000000007b1d */ /* 0x000fe20000010000 */
        /* <DEDUP_REMOVED lines=9> */
[----:B------:R-:W-:Y:S02]  /*5a90*/  F2FP.SATFINITE.E4M3.F32.PACK_AB_MERGE_C R141, R141, R140, RZ ;  /* 0x0000008c8d8d723e */ /* 0x000fe400048070ff */
[----:B------:R-:W-:Y:S02]  /*5aa0*/  F2FP.SATFINITE.E4M3.F32.PACK_AB_MERGE_C R72, R73, R72, RZ ;  /* 0x000000484948723e */ /* 0x000fe400048070ff */
[----:B------:R-:W-:Y:S01]  /*5ab0*/  F2FP.SATFINITE.E4M3.F32.PACK_AB_MERGE_C R74, R75, R74, RZ ;  /* 0x0000004a4b4a723e */ /* 0x000fe200048070ff */
[----:B------:R-:W-:Y:S01]  /*5ac0*/  STSM.16.M88.4 [R36], R104 ;  /* 0x0000006824007844 */ /* 0x000fe20000000200 */
[----:B------:R-:W-:-:S02]  /*5ad0*/  F2FP.SATFINITE.E4M3.F32.PACK_AB_MERGE_C R77, R77, R76, RZ ;  /* 0x0000004c4d4d723e */ /* 0x000fc400048070ff */
[----:B------:R-:W-:Y:S01]  /*5ae0*/  F2FP.SATFINITE.E4M3.F32.PACK_AB_MERGE_C R79, R79, R78, RZ ;  /* 0x0000004e4f4f723e */ /* 0x000fe200048070ff */
[----:B------:R-:W-:Y:S01]  /*5af0*/  BAR.SYNC.DEFER_BLOCKING 0x0 ;  /* 0x0000000000007b1d */ /* 0x000fe20000010000 */
[----:B------:R-:W-:Y:S02]  /*5b00*/  PRMT R137, R138, 0x5410, R143 ;  /* 0x000054108a897816 */ /* 0x000fe4000000008f */
[----:B------:R-:W-:Y:S02]  /*5b10*/  PRMT R136, R136, 0x5410, R141 ;  /* 0x0000541088887816 */ /* 0x000fe4000000008d */
[----:B------:R-:W-:Y:S02]  /*5b20*/  PRMT R138, R72, 0x5410, R77 ;  /* 0x00005410488a7816 */ /* 0x000fe4000000004d */
[----:B------:R-:W-:Y:S02]  /*5b30*/  PRMT R139, R74, 0x5410, R79 ;  /* 0x000054104a8b7816 */ /* 0x000fe4000000004f */
[----:B------:R-:W-:Y:S01]  /*5b40*/  ISETP.GE.AND P0, PT, R247, UR4, PT ;  /* 0x00000004f7007c0c */ /* 0x000fe2000bf06270 */
[----:B------:R-:W-:Y:S01]  /*5b50*/  ULDC UR4, c[0x0][0x22c] ;  /* 0x00008b0000047ab9 */ /* 0x000fe20000000800 */
[----:B------:R-:W-:-:S02]  /*5b60*/  F2FP.SATFINITE.E4M3.F32.PACK_AB_MERGE_C R146, R147, R146, RZ ;  /* 0x000000929392723e */ /* 0x000fc400048070ff */
[----:B------:R-:W-:Y:S01]  /*5b70*/  ISETP.LT.AND P2, PT, R2, UR4, !P0 ;  /* 0x0000000402007c0c */ /* 0x000fe2000c741270 */
[----:B------:R-:W-:Y:S01]  /*5b80*/  VIADD R2, R181, 0x3 ;  /* 0x00000003b5027836 */ /* 0x000fe20000000000 */
[----:B------:R-:W-:Y:S01]  /*5b90*/  F2FP.SATFINITE.E4M3.F32.PACK_AB_MERGE_C R151, R151, R150, RZ ;  /* 0x000000969797723e */ /* 0x000fe200048070ff */
[----:B------:R-:W-:Y:S01]  /*5ba0*/  ULDC UR4, c[0x0][0x22c] ;  /* 0x00008b0000047ab9 */ /* 0x000fe20000000800 */
[----:B------:R-:W-:Y:S02]  /*5bb0*/  F2FP.SATFINITE.E4M3.F32.PACK_AB_MERGE_C R144, R145, R144, RZ ;  /* 0x000000909190723e */ /* 0x000fe400048070ff */
[----:B------:R-:W-:Y:S02]  /*5bc0*/  F2FP.SATFINITE.E4M3.F32.PACK_AB_MERGE_C R149, R149, R148, RZ ;  /* 0x000000949595723e */ /* 0x000fe400048070ff */
[----:B------:R-:W-:Y:S02]  /*5bd0*/  F2FP.SATFINITE.E4M3.F32.PACK_AB_MERGE_C R80, R81, R80, RZ ;  /* 0x000000505150723e */ /* 0x000fe400048070ff */
[----:B------:R-:W-:Y:S01]  /*5be0*/  F2FP.SATFINITE.E4M3.F32.PACK_AB_MERGE_C R82, R83, R82, RZ ;  /* 0x000000525352723e */ /* 0x000fe200048070ff */
[----:B------:R-:W2:Y:S01]  /*5bf0*/  LDS.128 R20, [R245] ;  /* 0x00000000f5147984 */ /* 0x000ea20000000c00 */
[----:B------:R-:W-:-:S02]  /*5c00*/  F2FP.SATFINITE.E4M3.F32.PACK_AB_MERGE_C R85, R85, R84, RZ ;  /* 0x000000545555723e */ /* 0x000fc400048070ff */
[----:B------:R-:W-:Y:S01]  /*5c10*/  F2FP.SATFINITE.E4M3.F32.PACK_AB_MERGE_C R87, R87, R86, RZ ;  /* 0x000000565757723e */ /* 0x000fe200048070ff */
[----:B------:R-:W-:Y:S01]  /*5c20*/  BAR.SYNC.DEFER_BLOCKING 0x0 ;  /* 0x0000000000007b1d */ /* 0x000fe20000010000 */
[----:B------:R-:W-:Y:S01]  /*5c30*/  ISETP.LT.AND P1, PT, R0, UR8, !P0 ;  /* 0x0000000800007c0c */ /* 0x000fe2000c721270 */
[----:B------:R-:W-:Y:S01]  /*5c40*/  VIADD R0, R181, 0x4 ;  /* 0x00000004b5007836 */ /* 0x000fe20000000000 */
[----:B------:R-:W-:Y:S02]  /*5c50*/  ISETP.LT.AND P4, PT, R2, UR4, !P0 ;  /* 0x0000000402007c0c */ /* 0x000fe4000c781270 */
[----:B------:R-:W-:Y:S01]  /*5c60*/  PRMT R145, R146, 0x5410, R151 ;  /* 0x0000541092917816 */ /* 0x000fe20000000097 */
[----:B------:R-:W-:Y:S01]  /*5c70*/  ULDC UR4, c[0x0][0x244] ;  /* 0x0000910000047ab9 */ /* 0x000fe20000000800 */
[----:B------:R-:W-:Y:S01]  /*5c80*/  PRMT R144, R144, 0x5410, R149 ;  /* 0x0000541090907816 */ /* 0x000fe20000000095 */
[----:B------:R-:W-:Y:S01]  /*5c90*/  ULDC UR8, c[0x0][0x22c] ;  /* 0x00008b0000087ab9 */ /* 0x000fe20000000800 */
[----:B------:R-:W-:Y:S01]  /*5ca0*/  PRMT R146, R80, 0x5410, R85 ;  /* 0x0000541050927816 */ /* 0x000fe20000000055 */
[----:B------:R-:W-:Y:S01]  /*5cb0*/  IMAD R2, R247, UR4, RZ ;  /* 0x00000004f7027c24 */ /* 0x000fe2000f8e02ff */
[----:B------:R-:W-:Y:S01]  /*5cc0*/  PRMT R147, R82, 0x5410, R87 ;  /* 0x0000541052937816 */ /* 0x000fe20000000057 */
[----:B------:R-:W-:Y:S01]  /*5cd0*/  ULDC UR4, c[0x0][0x248] ;  /* 0x0000920000047ab9 */ /* 0x000fe20000000800 */
[----:B------:R-:W-:Y:S01]  /*5ce0*/  ISETP.LT.AND P5, PT, R0, UR8, !P0 ;  /* 0x0000000800007c0c */ /* 0x000fe2000c7a1270 */
[----:B------:R-:W-:Y:S01]  /*5cf0*/  ULDC.64 UR8, c[0x0][0x220] ;  /* 0x0000880000087ab9 */ /* 0x000fe20000000a00 */
[----:B------:R-:W-:Y:S01]  /*5d00*/  IMAD R3, R181, UR4, RZ ;  /* 0x00000004b5037c24 */ /* 0x000fe2000f8e02ff */
[----:B------:R-:W-:-:S02]  /*5d10*/  IADD3 R0, P6, R2, UR8, RZ ;  /* 0x0000000802007c10 */ /* 0x000fc4000ffde0ff */
[----:B------:R-:W-:Y:S01]  /*5d20*/  ISETP.LT.AND P3, PT, R181, UR5, !P0 ;  /* 0x00000005b5007c0c */ /* 0x000fe2000c761270 */
[C---:B------:R-:W-:Y:S01]  /*5d30*/  VIADD R35, R3.reuse, UR4 ;  /* 0x0000000403237c36 */ /* 0x040fe20008000000 */
[----:B------:R-:W-:Y:S01]  /*5d40*/  LEA.HI.X.SX32 R2, R2, UR9, 0x1, P6 ;  /* 0x0000000902027c11 */ /* 0x000fe2000b0f0eff */
[----:B------:R-:W-:Y:S01]  /*5d50*/  ULDC UR5, c[0x0][0x22c] ;  /* 0x00008b0000057ab9 */ /* 0x000fe20000000800 */
[----:B------:R-:W-:Y:S01]  /*5d60*/  IADD3 R32, P6, R3, R0, RZ ;  /* 0x0000000003207210 */ /* 0x000fe20007fde0ff */
[----:B------:R-:W-:Y:S01]  /*5d70*/  VIADD R39, R35, UR4 ;  /* 0x0000000423277c36 */ /* 0x000fe20008000000 */
[----:B------:R-:W-:Y:S01]  /*5d80*/  STSM.16.M88.4 [R36], R112 ;  /* 0x0000007024007844 */ /* 0x000fe20000000200 */
[C---:B0-----:R-:W-:Y:S02]  /*5d90*/  PRMT R41, R28.reuse, 0x7770, RZ ;  /* 0x000077701c297816 */ /* 0x041fe400000000ff */
[----:B------:R-:W-:Y:S01]  /*5da0*/  LEA.HI.X.SX32 R33, R3, R2, 0x1, P6 ;  /* 0x0000000203217211 */ /* 0x000fe200030f0eff */
[----:B------:R-:W-:Y:S01]  /*5db0*/  BAR.SYNC.DEFER_BLOCKING 0x0 ;  /* 0x0000000000007b1d */ /* 0x000fe20000010000 */
[----:B------:R-:W-:Y:S01]  /*5dc0*/  IADD3 R34, P6, R35, R0, RZ ;  /* 0x0000000023227210 */ /* 0x000fe20007fde0ff */
[----:B------:R-:W-:Y:S01]  /*5dd0*/  VIADD R3, R181, 0x5 ;  /* 0x00000005b5037836 */ /* 0x000fe20000000000 */
[----:B------:R-:W-:-:S02]  /*5de0*/  PRMT R45, R28, 0x7771, RZ ;  /* 0x000077711c2d7816 */ /* 0x000fc400000000ff */
[----:B------:R-:W-:Y:S02]  /*5df0*/  LEA.HI.X.SX32 R35, R35, R2, 0x1, P6 ;  /* 0x0000000223237211 */ /* 0x000fe400030f0eff */
[----:B------:R-:W-:Y:S01]  /*5e00*/  PRMT R43, R29, 0x7770, RZ ;  /* 0x000077701d2b7816 */ /* 0x000fe200000000ff */
[----:B------:R-:W0:Y:S01]  /*5e10*/  LDS.128 R12, [R245] ;  /* 0x00000000f50c7984 */ /* 0x000e220000000c00 */
[----:B------:R-:W-:Y:S06]  /*5e20*/  BAR.SYNC.DEFER_BLOCKING 0x0 ;  /* 0x0000000000007b1d */ /* 0x000fec0000010000 */
[----:B------:R-:W-:Y:S02]  /*5e30*/  STSM.16.M88.4 [R36], R120 ;  /* 0x0000007824007844 */ /* 0x000fe40000000200 */
[----:B------:R-:W-:Y:S06]  /*5e40*/  BAR.SYNC.DEFER_BLOCKING 0x0 ;  /* 0x0000000000007b1d */ /* 0x000fec0000010000 */
[----:B------:R-:W3:Y:S02]  /*5e50*/  LDS.128 R8, [R245] ;  /* 0x00000000f5087984 */ /* 0x000ee40000000c00 */
[----:B------:R-:W-:Y:S06]  /*5e60*/  BAR.SYNC.DEFER_BLOCKING 0x0 ;  /* 0x0000000000007b1d */ /* 0x000fec0000010000 */
[----:B------:R-:W-:Y:S02]  /*5e70*/  STSM.16.M88.4 [R36], R128 ;  /* 0x0000008024007844 */ /* 0x000fe40000000200 */
[----:B------:R-:W-:Y:S06]  /*5e80*/  BAR.SYNC.DEFER_BLOCKING 0x0 ;  /* 0x0000000000007b1d */ /* 0x000fec0000010000 */
[----:B------:R-:W4:Y:S02]  /*5e90*/  LDS.128 R16, [R245] ;  /* 0x00000000f5107984 */ /* 0x000f240000000c00 */
[----:B------:R-:W-:Y:S06]  /*5ea0*/  BAR.SYNC.DEFER_BLOCKING 0x0 ;  /* 0x0000000000007b1d */ /* 0x000fec0000010000 */
[----:B------:R-:W-:Y:S02]  /*5eb0*/  STSM.16.M88.4 [R36], R136 ;  /* 0x0000008824007844 */ /* 0x000fe40000000200 */
[----:B------:R-:W-:Y:S06]  /*5ec0*/  BAR.SYNC.DEFER_BLOCKING 0x0 ;  /* 0x0000000000007b1d */ /* 0x000fec0000010000 */
[----:B------:R-:W5:Y:S02]  /*5ed0*/  LDS.128 R4, [R245] ;  /* 0x00000000f5047984 */ /* 0x000f640000000c00 */
[----:B------:R-:W-:Y:S06]  /*5ee0*/  BAR.SYNC.DEFER_BLOCKING 0x0 ;  /* 0x0000000000007b1d */ /* 0x000fec0000010000 */
[----:B------:R1:W-:Y:S02]  /*5ef0*/  STSM.16.M88.4 [R36], R144 ;  /* 0x0000009024007844 */ /* 0x0003e40000000200 */
[----:B------:R-:W-:Y:S01]  /*5f00*/  BAR.SYNC.DEFER_BLOCKING 0x0 ;  /* 0x0000000000007b1d */ /* 0x000fe20000010000 */
[----:B-1----:R-:W-:-:S04]  /*5f10*/  IADD3 R36, P6, R39, R0, RZ ;  /* 0x0000000027247210 */ /* 0x002fc80007fde0ff */
[C---:B------:R-:W-:Y:S01]  /*5f20*/  LEA.HI.X.SX32 R37, R39.reuse, R2, 0x1, P6 ;  /* 0x0000000227257211 */ /* 0x040fe200030f0eff */
[----:B------:R-:W-:Y:S01]  /*5f30*/  VIADD R39, R39, UR4 ;  /* 0x0000000427277c36 */ /* 0x000fe20008000000 */
[----:B------:R1:W-:Y:S01]  /*5f40*/  @P3 STG.E.U8 desc[UR12][R32.64], R41 ;  /* 0x0000002920003986 */ /* 0x0003e2000c10110c */
[----:B------:R-:W-:Y:S01]  /*5f50*/  ISETP.LT.AND P3, PT, R3, UR5, !P0 ;  /* 0x0000000503007c0c */ /* 0x000fe2000c761270 */
[----:B------:R-:W-:Y:S01]  /*5f60*/  VIADD R3, R181, 0x6 ;  /* 0x00000006b5037836 */ /* 0x000fe20000000000 */
[----:B------:R-:W-:Y:S01]  /*5f70*/  ULDC UR5, c[0x0][0x22c] ;  /* 0x00008b0000057ab9 */ /* 0x000fe20000000800 */
[----:B------:R2:W-:Y:S03]  /*5f80*/  @P2 STG.E.U8 desc[UR12][R34.64], R45 ;  /* 0x0000002d22002986 */ /* 0x0005e6000c10110c */
[----:B------:R-:W-:Y:S01]  /*5f90*/  ISETP.LT.AND P2, PT, R3, UR5, !P0 ;  /* 0x0000000503007c0c */ /* 0x000fe2000c741270 */
[----:B------:R0:W-:Y:S01]  /*5fa0*/  @P1 STG.E.U8 desc[UR12][R36.64], R43 ;  /* 0x0000002b24001986 */ /* 0x0001e2000c10110c */
[----:B------:R-:W-:Y:S01]  /*5fb0*/  VIADD R3, R181, 0x7 ;  /* 0x00000007b5037836 */ /* 0x000fe20000000000 */
[----:B------:R-:W-:Y:S01]  /*5fc0*/  ULDC UR5, c[0x0][0x22c] ;  /* 0x00008b0000057ab9 */ /* 0x000fe20000000800 */
[C---:B-1----:R-:W-:Y:S01]  /*5fd0*/  IADD3 R32, P6, R39.reuse, R0, RZ ;  /* 0x0000000027207210 */ /* 0x042fe20007fde0ff */
[----:B------:R-:W-:-:S02]  /*5fe0*/  VIADD R41, R39, UR4 ;  /* 0x0000000427297c36 */ /* 0x000fc40008000000 */
[----:B------:R-:W-:Y:S01]  /*5ff0*/  ISETP.LT.AND P1, PT, R3, UR5, !P0 ;  /* 0x0000000503007c0c */ /* 0x000fe2000c721270 */
[----:B------:R-:W-:Y:S01]  /*6000*/  VIADD R3, R181, 0x8 ;  /* 0x00000008b5037836 */ /* 0x000fe20000000000 */
[----:B------:R-:W-:Y:S01]  /*6010*/  LEA.HI.X.SX32 R33, R39, R2, 0x1, P6 ;  /* 0x0000000227217211 */ /* 0x000fe200030f0eff */
[----:B------:R-:W-:Y:S01]  /*6020*/  ULDC UR5, c[0x0][0x22c] ;  /* 0x00008b0000057ab9 */ /* 0x000fe20000000800 */
[----:B--2---:R-:W-:Y:S01]  /*6030*/  IADD3 R34, P6, R41, R0, RZ ;  /* 0x0000000029227210 */ /* 0x004fe20007fde0ff */
[----:B------:R-:W1:Y:S01]  /*6040*/  LDS.128 R244, [R245] ;  /* 0x00000000f5f47984 */ /* 0x000e620000000c00 */
[----:B------:R-:W-:Y:S02]  /*6050*/  PRMT R45, R29, 0x7771, RZ ;  /* 0x000077711d2d7816 */ /* 0x000fe400000000ff */
[C---:B------:R-:W-:Y:S01]  /*6060*/  LEA.HI.X.SX32 R35, R41.reuse, R2, 0x1, P6 ;  /* 0x0000000229237211 */ /* 0x040fe200030f0eff */
[----:B------:R-:W-:Y:S01]  /*6070*/  VIADD R41, R41, UR4 ;  /* 0x0000000429297c36 */ /* 0x000fe20008000000 */
[----:B0-----:R-:W-:Y:S01]  /*6080*/  PRMT R43, R30, 0x7770, RZ ;  /* 0x000077701e2b7816 */ /* 0x001fe200000000ff */
[----:B------:R0:W-:Y:S01]  /*6090*/  @P4 STG.E.U8 desc[UR12][R32.64], R45 ;  /* 0x0000002d20004986 */ /* 0x0001e2000c10110c */
[----:B------:R-:W-:Y:S01]  /*60a0*/  ISETP.LT.AND P4, PT, R3, UR5, !P0 ;  /* 0x0000000503007c0c */ /* 0x000fe2000c781270 */
[C---:B------:R-:W-:Y:S01]  /*60b0*/  VIADD R39, R41.reuse, UR4 ;  /* 0x0000000429277c36 */ /* 0x040fe20008000000 */
[----:B------:R-:W-:Y:S01]  /*60c0*/  IADD3 R36, P6, R41, R0, RZ ;  /* 0x0000000029247210 */ /* 0x000fe20007fde0ff */
[----:B------:R2:W-:Y:S01]  /*60d0*/  @P5 STG.E.U8 desc[UR12][R34.64], R43 ;  /* 0x0000002b22005986 */ /* 0x0005e2000c10110c */
[----:B------:R-:W-:Y:S01]  /*60e0*/  VIADD R3, R181, 0x9 ;  /* 0x00000009b5037836 */ /* 0x000fe20000000000 */
[----:B------:R-:W-:Y:S01]  /*60f0*/  ULDC UR5, c[0x0][0x22c] ;  /* 0x00008b0000057ab9 */ /* 0x000fe20000000800 */
[----:B------:R-:W-:-:S03]  /*6100*/  LEA.HI.X.SX32 R37, R41, R2, 0x1, P6 ;  /* 0x0000000229257211 */ /* 0x000fc600030f0eff */
[----:B------:R-:W-:Y:S01]  /*6110*/  ISETP.LT.AND P5, PT, R3, UR5, !P0 ;  /* 0x0000000503007c0c */ /* 0x000fe2000c7a1270 */
[----:B------:R-:W-:Y:S01]  /*6120*/  VIADD R3, R181, 0xa ;  /* 0x0000000ab5037836 */ /* 0x000fe20000000000 */
[C---:B0-----:R-:W-:Y:S01]  /*6130*/  IADD3 R32, P6, R39.reuse, R0, RZ ;  /* 0x0000000027207210 */ /* 0x041fe20007fde0ff */
[----:B------:R-:W-:Y:S01]  /*6140*/  ULDC UR5, c[0x0][0x22c] ;  /* 0x00008b0000057ab9 */ /* 0x000fe20000000800 */
[----:B------:R-:W-:Y:S02]  /*6150*/  PRMT R45, R30, 0x7771, RZ ;  /* 0x000077711e2d7816 */ /* 0x000fe400000000ff */
[C---:B------:R-:W-:Y:S01]  /*6160*/  LEA.HI.X.SX32 R33, R39.reuse, R2, 0x1, P6 ;  /* 0x0000000227217211 */ /* 0x040fe200030f0eff */
[----:B------:R-:W-:Y:S01]  /*6170*/  VIADD R39, R39, UR4 ;  /* 0x0000000427277c36 */ /* 0x000fe20008000000 */
[----:B--2---:R-:W-:Y:S01]  /*6180*/  PRMT R43, R31, 0x7770, RZ ;  /* 0x000077701f2b7816 */ /* 0x004fe200000000ff */
        /* <DEDUP_REMOVED lines=10> */
[----:B0-----:R-:W-:Y:S01]  /*6230*/  IADD3 R36, P6, R41, R0, RZ ;  /* 0x0000000029247210 */ /* 0x001fe20007fde0ff */
        /* <DEDUP_REMOVED lines=28> */
[----:B------:R-:W-:-:S02]  /*6400*/  LEA.HI.X.SX32 R37, R39, R2, 0x1, P6 ;  /* 0x0000000227257211 */ /* 0x000fc400030f0eff */
[----:B------:R-:W-:Y:S02]  /*6410*/  IADD3 R28, P6, R41, R0, RZ ;  /* 0x00000000291c7210 */ /* 0x000fe40007fde0ff */
[----:B------:R-:W-:Y:S01]  /*6420*/  ISETP.LT.AND P3, PT, R3, UR5, !P0 ;  /* 0x0000000503007c0c */ /* 0x000fe2000c761270 */
[----:B------:R-:W-:Y:S01]  /*6430*/  VIADD R3, R181, 0x10 ;  /* 0x00000010b5037836 */ /* 0x000fe20000000000 */
[----:B0-----:R-:W-:Y:S01]  /*6440*/  PRMT R45, R29, 0x7773, RZ ;  /* 0x000077731d2d7816 */ /* 0x001fe200000000ff */
[----:B------:R-:W-:Y:S01]  /*6450*/  ULDC UR5, c[0x0][0x22c] ;  /* 0x00008b0000057ab9 */ /* 0x000fe20000000800 */
        /* <DEDUP_REMOVED lines=12> */
[----:B------:R-:W-:Y:S02]  /*6520*/  PRMT R41, R31, 0x7773, RZ ;  /* 0x000077731f297816 */ /* 0x000fe400000000ff */
[C---:B------:R-:W-:Y:S01]  /*6530*/  LEA.HI.X.SX32 R35, R39.reuse, R2, 0x1, P6 ;  /* 0x0000000227237211 */ /* 0x040fe200030f0eff */
[----:B------:R-:W-:Y:S01]  /*6540*/  VIADD R39, R39, UR4 ;  /* 0x0000000427277c36 */ /* 0x000fe20008000000 */
[----:B0-----:R-:W-:Y:S02]  /*6550*/  PRMT R45, R30, 0x7773, RZ ;  /* 0x000077731e2d7816 */ /* 0x001fe400000000ff */
[----:B--2---:R-:W-:Y:S01]  /*6560*/  PRMT R43, R31, 0x7772, RZ ;  /* 0x000077721f2b7816 */ /* 0x004fe200000000ff */
[C---:B------:R-:W-:Y:S01]  /*6570*/  VIADD R37, R39.reuse, UR4 ;  /* 0x0000000427257c36 */ /* 0x040fe20008000000 */
[----:B------:R-:W-:Y:S01]  /*6580*/  IADD3 R28, P6, R39, R0, RZ ;  /* 0x00000000271c7210 */ /* 0x000fe20007fde0ff */
[----:B------:R0:W-:Y:S01]  /*6590*/  @P4 STG.E.U8 desc[UR12][R32.64], R45 ;  /* 0x0000002d20004986 */ /* 0x0001e2000c10110c */
[----:B------:R-:W-:Y:S01]  /*65a0*/  ISETP.LT.AND P1, PT, R3, UR5, !P0 ;  /* 0x0000000503007c0c */ /* 0x000fe2000c721270 */
[----:B------:R-:W-:Y:S01]  /*65b0*/  VIADD R3, R181, 0x12 ;  /* 0x00000012b5037836 */ /* 0x000fe20000000000 */
[----:B------:R-:W-:Y:S01]  /*65c0*/  LEA.HI.X.SX32 R29, R39, R2, 0x1, P6 ;  /* 0x00000002271d7211 */ /* 0x000fe200030f0eff */
[----:B------:R2:W-:Y:S01]  /*65d0*/  @P5 STG.E.U8 desc[UR12][R34.64], R43 ;  /* 0x0000002b22005986 */ /* 0x0005e2000c10110c */
[C---:B------:R-:W-:Y:S01]  /*65e0*/  IADD3 R30, P6, R37.reuse, R0, RZ ;  /* 0x00000000251e7210 */ /* 0x040fe20007fde0ff */
[----:B------:R-:W-:Y:S01]  /*65f0*/  ULDC UR5, c[0x0][0x22c] ;  /* 0x00008b0000057ab9 */ /* 0x000fe20000000800 */
[----:B------:R-:W-:Y:S01]  /*6600*/  PRMT R39, R24, 0x7771, RZ ;  /* 0x0000777118277816 */ /* 0x000fe200000000ff */
[----:B------:R3:W-:Y:S01]  /*6610*/  @P3 STG.E.U8 desc[UR12][R28.64], R41 ;  /* 0x000000291c003986 */ /* 0x0007e2000c10110c */
[C---:B------:R-:W-:Y:S01]  /*6620*/  LEA.HI.X.SX32 R31, R37.reuse, R2, 0x1, P6 ;  /* 0x00000002251f7211 */ /* 0x040fe200030f0eff */
[----:B------:R-:W-:Y:S01]  /*6630*/  VIADD R37, R37, UR4 ;  /* 0x0000000425257c36 */ /* 0x000fe20008000000 */
[----:B------:R-:W-:Y:S01]  /*6640*/  ISETP.LT.AND P4, PT, R3, UR5, !P0 ;  /* 0x0000000503007c0c */ /* 0x000fe2000c781270 */
[----:B------:R-:W-:Y:S01]  /*6650*/  VIADD R3, R181, 0x13 ;  /* 0x00000013b5037836 */ /* 0x000fe20000000000 */
[----:B------:R-:W-:-:S02]  /*6660*/  ULDC UR5, c[0x0][0x22c] ;  /* 0x00008b0000057ab9 */ /* 0x000fc40000000800 */
[C---:B0-----:R-:W-:Y:S01]  /*6670*/  IADD3 R32, P6, R37.reuse, R0, RZ ;  /* 0x0000000025207210 */ /* 0x041fe20007fde0ff */
[C---:B--2---:R-:W-:Y:S01]  /*6680*/  VIADD R35, R37.reuse, UR4 ;  /* 0x0000000425237c36 */ /* 0x044fe20008000000 */
[----:B------:R-:W-:Y:S02]  /*6690*/  PRMT R43, R24, 0x7770, RZ ;  /* 0x00007770182b7816 */ /* 0x000fe400000000ff */
[----:B------:R-:W-:Y:S02]  /*66a0*/  LEA.HI.X.SX32 R33, R37, R2, 0x1, P6 ;  /* 0x0000000225217211 */ /* 0x000fe400030f0eff */
[----:B---3--:R-:W-:Y:S01]  /*66b0*/  IADD3 R28, P6, R35, R0, RZ ;  /* 0x00000000231c7210 */ /* 0x008fe20007fde0ff */
[----:B------:R0:W-:Y:S01]  /*66c0*/  @P2 STG.E.U8 desc[UR12][R30.64], R43 ;  /* 0x0000002b1e002986 */ /* 0x0001e2000c10110c */
[----:B------:R-:W-:Y:S01]  /*66d0*/  ISETP.LT.AND P5, PT, R3, UR5, !P0 ;  /* 0x0000000503007c0c */ /* 0x000fe2000c7a1270 */
[----:B------:R-:W-:Y:S01]  /*66e0*/  VIADD R3, R181, 0x14 ;  /* 0x00000014b5037836 */ /* 0x000fe20000000000 */
[C---:B------:R-:W-:Y:S01]  /*66f0*/  LEA.HI.X.SX32 R29, R35.reuse, R2, 0x1, P6 ;  /* 0x00000002231d7211 */ /* 0x040fe200030f0eff */
[----:B------:R-:W-:Y:S01]  /*6700*/  VIADD R35, R35, UR4 ;  /* 0x0000000423237c36 */ /* 0x000fe20008000000 */
[----:B------:R2:W-:Y:S01]  /*6710*/  @P1 STG.E.U8 desc[UR12][R32.64], R39 ;  /* 0x0000002720001986 */ /* 0x0005e2000c10110c */
[----:B------:R-:W-:Y:S01]  /*6720*/  PRMT R41, R25, 0x7770, RZ ;  /* 0x0000777019297816 */ /* 0x000fe200000000ff */
[----:B------:R-:W-:Y:S01]  /*6730*/  ULDC UR5, c[0x0][0x22c] ;  /* 0x00008b0000057ab9 */ /* 0x000fe20000000800 */
[----:B------:R-:W-:Y:S01]  /*6740*/  VIADD R37, R35, UR4 ;  /* 0x0000000423257c36 */ /* 0x000fe20008000000 */
[----:B------:R-:W-:Y:S01]  /*6750*/  ISETP.LT.AND P3, PT, R3, UR5, !P0 ;  /* 0x0000000503007c0c */ /* 0x000fe2000c761270 */
[----:B------:R-:W-:Y:S01]  /*6760*/  VIADD R3, R181, 0x15 ;  /* 0x00000015b5037836 */ /* 0x000fe20000000000 */
[----:B------:R3:W-:Y:S01]  /*6770*/  @P4 STG.E.U8 desc[UR12][R28.64], R41 ;  /* 0x000000291c004986 */ /* 0x0007e2000c10110c */
[----:B0-----:R-:W-:Y:S01]  /*6780*/  IADD3 R30, P6, R35, R0, RZ ;  /* 0x00000000231e7210 */ /* 0x001fe20007fde0ff */
[----:B------:R-:W-:-:S02]  /*6790*/  ULDC UR5, c[0x0][0x22c] ;  /* 0x00008b0000057ab9 */ /* 0x000fc40000000800 */
[----:B------:R-:W-:Y:S01]  /*67a0*/  ISETP.LT.AND P2, PT, R3, UR5, !P0 ;  /* 0x0000000503007c0c */ /* 0x000fe2000c741270 */
[----:B------:R-:W-:Y:S01]  /*67b0*/  VIADD R3, R181, 0x16 ;  /* 0x00000016b5037836 */ /* 0x000fe20000000000 */
[----:B------:R-:W-:Y:S01]  /*67c0*/  LEA.HI.X.SX32 R31, R35, R2, 0x1, P6 ;  /* 0x00000002231f7211 */ /* 0x000fe200030f0eff */
[----:B------:R-:W-:Y:S01]  /*67d0*/  ULDC UR5, c[0x0][0x22c] ;  /* 0x00008b0000057ab9 */ /* 0x000fe20000000800 */
[----:B--2---:R-:W-:Y:S02]  /*67e0*/  IADD3 R32, P6, R37, R0, RZ ;  /* 0x0000000025207210 */ /* 0x004fe40007fde0ff */
[----:B------:R-:W-:Y:S02]  /*67f0*/  PRMT R39, R25, 0x7771, RZ ;  /* 0x0000777119277816 */ /* 0x000fe400000000ff */
[C---:B------:R-:W-:Y:S01]  /*6800*/  LEA.HI.X.SX32 R33, R37.reuse, R2, 0x1, P6 ;  /* 0x0000000225217211 */ /* 0x040fe200030f0eff */
[----:B------:R-:W-:Y:S01]  /*6810*/  VIADD R37, R37, UR4 ;  /* 0x0000000425257c36 */ /* 0x000fe20008000000 */
[----:B---3--:R-:W-:Y:S01]  /*6820*/  PRMT R41, R26, 0x7770, RZ ;  /* 0x000077701a297816 */ /* 0x008fe200000000ff */
        /* <DEDUP_REMOVED lines=63> */
[----:B------:R-:W-:Y:S01]  /*6c20*/  PRMT R35, R26, 0x7772, RZ ;  /* 0x000077721a237816 */ /* 0x000fe200000000ff */
[----:B------:R0:W-:Y:S01]  /*6c30*/  @P1 STG.E.U8 desc[UR12][R28.64], R39 ;  /* 0x000000271c001986 */ /* 0x0001e2000c10110c */
[----:B------:R-:W-:Y:S01]  /*6c40*/  ISETP.LT.AND P3, PT, R3, UR5, !P0 ;  /* 0x0000000503007c0c */ /* 0x000fe2000c761270 */
[C---:B--2---:R-:W-:Y:S01]  /*6c50*/  VIADD R33, R37.reuse, UR4 ;  /* 0x0000000425217c36 */ /* 0x044fe20008000000 */
[----:B------:R-:W-:Y:S01]  /*6c60*/  IADD3 R30, P6, R37, R0, RZ ;  /* 0x00000000251e7210 */ /* 0x000fe20007fde0ff */
[----:B------:R2:W-:Y:S01]  /*6c70*/  @P4 STG.E.U8 desc[UR12][R24.64], R35 ;  /* 0x0000002318004986 */ /* 0x0005e2000c10110c */
[----:B------:R-:W-:Y:S01]  /*6c80*/  VIADD R3, R181, 0x1f ;  /* 0x0000001fb5037836 */ /* 0x000fe20000000000 */
[----:B------:R-:W-:Y:S01]  /*6c90*/  ULDC UR5, c[0x0][0x22c] ;  /* 0x00008b0000057ab9 */ /* 0x000fe20000000800 */
[----:B------:R-:W-:-:S02]  /*6ca0*/  LEA.HI.X.SX32 R31, R37, R2, 0x1, P6 ;  /* 0x00000002251f7211 */ /* 0x000fc400030f0eff */
[----:B------:R-:W-:Y:S02]  /*6cb0*/  PRMT R41, R26, 0x7773, RZ ;  /* 0x000077731a297816 */ /* 0x000fe400000000ff */
[----:B------:R-:W-:Y:S01]  /*6cc0*/  ISETP.LT.AND P2, PT, R3, UR5, !P0 ;  /* 0x0000000503007c0c */ /* 0x000fe2000c741270 */
[----:B------:R-:W-:Y:S01]  /*6cd0*/  VIADD R3, R181, 0x20 ;  /* 0x00000020b5037836 */ /* 0x000fe20000000000 */
[----:B0-----:R-:W-:Y:S01]  /*6ce0*/  IADD3 R28, P6, R33, R0, RZ ;  /* 0x00000000211c7210 */ /* 0x001fe20007fde0ff */
[----:B------:R-:W-:Y:S01]  /*6cf0*/  ULDC UR5, c[0x0][0x22c] ;  /* 0x00008b0000057ab9 */ /* 0x000fe20000000800 */
[----:B------:R-:W-:Y:S01]  /*6d00*/  PRMT R39, R27, 0x7772, RZ ;  /* 0x000077721b277816 */ /* 0x000fe200000000ff */
[----:B------:R0:W-:Y:S01]  /*6d10*/  @P5 STG.E.U8 desc[UR12][R30.64], R41 ;  /* 0x000000291e005986 */ /* 0x0001e2000c10110c */
[C---:B------:R-:W-:Y:S01]  /*6d20*/  LEA.HI.X.SX32 R29, R33.reuse, R2, 0x1, P6 ;  /* 0x00000002211d7211 */ /* 0x040fe200030f0eff */
[----:B------:R-:W-:Y:S01]  /*6d30*/  VIADD R33, R33, UR4 ;  /* 0x0000000421217c36 */ /* 0x000fe20008000000 */
[----:B------:R-:W-:-:S02]  /*6d40*/  PRMT R37, R27, 0x7773, RZ ;  /* 0x000077731b257816 */ /* 0x000fc400000000ff */
[----:B------:R-:W-:Y:S01]  /*6d50*/  ISETP.LT.AND P1, PT, R3, UR5, !P0 ;  /* 0x0000000503007c0c */ /* 0x000fe2000c721270 */
[C---:B--2---:R-:W-:Y:S01]  /*6d60*/  VIADD R35, R33.reuse, UR4 ;  /* 0x0000000421237c36 */ /* 0x044fe20008000000 */
[----:B------:R-:W-:Y:S01]  /*6d70*/  IADD3 R24, P6, R33, R0, RZ ;  /* 0x0000000021187210 */ /* 0x000fe20007fde0ff */
[----:B------:R2:W-:Y:S01]  /*6d80*/  @P3 STG.E.U8 desc[UR12][R28.64], R39 ;  /* 0x000000271c003986 */ /* 0x0005e2000c10110c */
[----:B------:R-:W-:Y:S01]  /*6d90*/  VIADD R3, R181, 0x21 ;  /* 0x00000021b5037836 */ /* 0x000fe20000000000 */
[----:B------:R-:W-:Y:S01]  /*6da0*/  ULDC UR5, c[0x0][0x22c] ;  /* 0x00008b0000057ab9 */ /* 0x000fe20000000800 */
[----:B------:R-:W-:Y:S02]  /*6db0*/  LEA.HI.X.SX32 R25, R33, R2, 0x1, P6 ;  /* 0x0000000221197211 */ /* 0x000fe400030f0eff */
[----:B------:R-:W-:Y:S02]  /*6dc0*/  IADD3 R26, P6, R35, R0, RZ ;  /* 0x00000000231a7210 */ /* 0x000fe40007fde0ff */
[----:B------:R-:W-:Y:S01]  /*6dd0*/  ISETP.LT.AND P4, PT, R3, UR5, !P0 ;  /* 0x0000000503007c0c */ /* 0x000fe2000c781270 */
[----:B------:R3:W-:Y:S01]  /*6de0*/  @P2 STG.E.U8 desc[UR12][R24.64], R37 ;  /* 0x0000002518002986 */ /* 0x0007e2000c10110c */
[C---:B------:R-:W-:Y:S01]  /*6df0*/  LEA.HI.X.SX32 R27, R35.reuse, R2, 0x1, P6 ;  /* 0x00000002231b7211 */ /* 0x040fe200030f0eff */
[----:B------:R-:W-:Y:S01]  /*6e00*/  VIADD R35, R35, UR4 ;  /* 0x0000000423237c36 */ /* 0x000fe20008000000 */
[----:B------:R-:W-:Y:S01]  /*6e10*/  PRMT R33, R20, 0x7770, RZ ;  /* 0x0000777014217816 */ /* 0x000fe200000000ff */
[----:B------:R-:W-:Y:S01]  /*6e20*/  VIADD R3, R181, 0x22 ;  /* 0x00000022b5037836 */ /* 0x000fe20000000000 */
[----:B------:R-:W-:Y:S01]  /*6e30*/  ULDC UR5, c[0x0][0x22c] ;  /* 0x00008b0000057ab9 */ /* 0x000fe20000000800 */
[C---:B0-----:R-:W-:Y:S01]  /*6e40*/  VIADD R31, R35.reuse, UR4 ;  /* 0x00000004231f7c36 */ /* 0x041fe20008000000 */
[----:B--2---:R-:W-:Y:S01]  /*6e50*/  IADD3 R28, P6, R35, R0, RZ ;  /* 0x00000000231c7210 */ /* 0x004fe20007fde0ff */
[----:B------:R0:W-:Y:S01]  /*6e60*/  @P1 STG.E.U8 desc[UR12][R26.64], R33 ;  /* 0x000000211a001986 */ /* 0x0001e2000c10110c */
[----:B------:R-:W-:Y:S01]  /*6e70*/  ISETP.LT.AND P5, PT, R3, UR5, !P0 ;  /* 0x0000000503007c0c */ /* 0x000fe2000c7a1270 */
[----:B------:R-:W-:Y:S01]  /*6e80*/  VIADD R3, R181, 0x23 ;  /* 0x00000023b5037836 */ /* 0x000fe20000000000 */
[----:B------:R-:W-:Y:S01]  /*6e90*/  LEA.HI.X.SX32 R29, R35, R2, 0x1, P6 ;  /* 0x00000002231d7211 */ /* 0x000fe200030f0eff */
[----:B------:R-:W-:Y:S01]  /*6ea0*/  ULDC UR5, c[0x0][0x22c] ;  /* 0x00008b0000057ab9 */ /* 0x000fe20000000800 */
[----:B---3--:R-:W-:-:S02]  /*6eb0*/  IADD3 R24, P6, R31, R0, RZ ;  /* 0x000000001f187210 */ /* 0x008fc40007fde0ff */
[----:B------:R-:W-:Y:S02]  /*6ec0*/  PRMT R35, R20, 0x7771, RZ ;  /* 0x0000777114237816 */ /* 0x000fe400000000ff */
[C---:B------:R-:W-:Y:S01]  /*6ed0*/  LEA.HI.X.SX32 R25, R31.reuse, R2, 0x1, P6 ;  /* 0x000000021f197211 */ /* 0x040fe200030f0eff */
[----:B------:R-:W-:Y:S01]  /*6ee0*/  VIADD R31, R31, UR4 ;  /* 0x000000041f1f7c36 */ /* 0x000fe20008000000 */
[----:B------:R-:W-:Y:S01]  /*6ef0*/  ISETP.LT.AND P3, PT, R3, UR5, !P0 ;  /* 0x0000000503007c0c */ /* 0x000fe2000c761270 */
[----:B------:R2:W-:Y:S01]  /*6f00*/  @P4 STG.E.U8 desc[UR12][R28.64], R35 ;  /* 0x000000231c004986 */ /* 0x0005e2000c10110c */
[----:B------:R-:W-:Y:S01]  /*6f10*/  PRMT R37, R21, 0x7770, RZ ;  /* 0x0000777015257816 */ /* 0x000fe200000000ff */
[C---:B0-----:R-:W-:Y:S01]  /*6f20*/  VIADD R33, R31.reuse, UR4 ;  /* 0x000000041f217c36 */ /* 0x041fe20008000000 */
[----:B------:R-:W-:Y:S01]  /*6f30*/  IADD3 R26, P6, R31, R0, RZ ;  /* 0x000000001f1a7210 */ /* 0x000fe20007fde0ff */
[----:B------:R-:W-:Y:S01]  /*6f40*/  VIADD R3, R181, 0x24 ;  /* 0x00000024b5037836 */ /* 0x000fe20000000000 */
[----:B------:R-:W-:Y:S01]  /*6f50*/  ULDC UR5, c[0x0][0x22c] ;  /* 0x00008b0000057ab9 */ /* 0x000fe20000000800 */
[----:B------:R0:W-:Y:S01]  /*6f60*/  @P5 STG.E.U8 desc[UR12][R24.64], R37 ;  /* 0x0000002518005986 */ /* 0x0001e2000c10110c */
[----:B------:R-:W-:-:S02]  /*6f70*/  LEA.HI.X.SX32 R27, R31, R2, 0x1, P6 ;  /* 0x000000021f1b7211 */ /* 0x000fc400030f0eff */
[----:B------:R-:W-:Y:S01]  /*6f80*/  ISETP.LT.AND P2, PT, R3, UR5, !P0 ;  /* 0x0000000503007c0c */ /* 0x000fe2000c741270 */
[----:B------:R-:W-:Y:S01]  /*6f90*/  VIADD R3, R181, 0x25 ;  /* 0x00000025b5037836 */ /* 0x000fe20000000000 */
[----:B------:R-:W-:Y:S01]  /*6fa0*/  ULDC UR5, c[0x0][0x22c] ;  /* 0x00008b0000057ab9 */ /* 0x000fe20000000800 */
[----:B--2---:R-:W-:Y:S02]  /*6fb0*/  IADD3 R28, P6, R33, R0, RZ ;  /* 0x00000000211c7210 */ /* 0x004fe40007fde0ff */
[----:B------:R-:W-:Y:S02]  /*6fc0*/  PRMT R35, R21, 0x7771, RZ ;  /* 0x0000777115237816 */ /* 0x000fe400000000ff */
[C---:B------:R-:W-:Y:S01]  /*6fd0*/  LEA.HI.X.SX32 R29, R33.reuse, R2, 0x1, P6 ;  /* 0x00000002211d7211 */ /* 0x040fe200030f0eff */
[----:B------:R-:W-:Y:S01]  /*6fe0*/  VIADD R33, R33, UR4 ;  /* 0x0000000421217c36 */ /* 0x000fe20008000000 */
[----:B------:R-:W-:Y:S01]  /*6ff0*/  ISETP.LT.AND P1, PT, R3, UR5, !P0 ;  /* 0x0000000503007c0c */ /* 0x000fe2000c721270 */
[----:B------:R2:W-:Y:S01]  /*7000*/  @P3 STG.E.U8 desc[UR12][R26.64], R35 ;  /* 0x000000231a003986 */ /* 0x0005e2000c10110c */
[----:B0-----:R-:W-:Y:S01]  /*7010*/  PRMT R37, R22, 0x7770, RZ ;  /* 0x0000777016257816 */ /* 0x001fe200000000ff */
[C---:B------:R-:W-:Y:S01]  /*7020*/  VIADD R31, R33.reuse, UR4 ;  /* 0x00000004211f7c36 */ /* 0x040fe20008000000 */
        /* <DEDUP_REMOVED lines=8> */
[C---:B--2---:R-:W-:Y:S02]  /*70b0*/  IADD3 R26, P6, R31.reuse, R0, RZ ;  /* 0x000000001f1a7210 */ /* 0x044fe40007fde0ff */
        /* <DEDUP_REMOVED lines=44> */
[----:B------:R-:W-:Y:S02]  /*7380*/  IADD3 R20, P6, R33, R0, RZ ;  /* 0x0000000021147210 */ /* 0x000fe40007fde0ff */
[----:B------:R-:W-:Y:S01]  /*7390*/  ISETP.LT.AND P5, PT, R3, UR5, !P0 ;  /* 0x0000000503007c0c */ /* 0x000fe2000c7a1270 */
[----:B------:R-:W-:Y:S01]  /*73a0*/  VIADD R3, R181, 0x2d ;  /* 0x0000002db5037836 */ /* 0x000fe20000000000 */
[----:B--2---:R-:W-:Y:S01]  /*73b0*/  PRMT R35, R21, 0x7773, RZ ;  /* 0x0000777315237816 */ /* 0x004fe200000000ff */
[----:B------:R-:W-:Y:S01]  /*73c0*/  ULDC UR5, c[0x0][0x22c] ;  /* 0x00008b0000057ab9 */ /* 0x000fe20000000800 */
        /* <DEDUP_REMOVED lines=19> */
[----:B------:R-:W-:Y:S01]  /*7500*/  VIADD R3, R181, 0x30 ;  /* 0x00000030b5037836 */ /* 0x000fe20000000000 */
[----:B------:R-:W-:Y:S01]  /*7510*/  PRMT R35, R23, 0x7772, RZ ;  /* 0x0000777217237816 */ /* 0x000fe200000000ff */
[C---:B0-----:R-:W-:Y:S01]  /*7520*/  VIADD R31, R29.reuse, UR4 ;  /* 0x000000041d1f7c36 */ /* 0x041fe20008000000 */
[----:B------:R-:W-:Y:S01]  /*7530*/  IADD3 R20, P6, R29, R0, RZ ;  /* 0x000000001d147210 */ /* 0x000fe20007fde0ff */
[----:B------:R-:W-:Y:S01]  /*7540*/  ULDC UR5, c[0x0][0x22c] ;  /* 0x00008b0000057ab9 */ /* 0x000fe20000000800 */
[----:B------:R-:W-:Y:S01]  /*7550*/  PRMT R33, R23, 0x7773, RZ ;  /* 0x0000777317217816 */ /* 0x000fe200000000ff */
[----:B------:R0:W-:Y:S01]  /*7560*/  @P3 STG.E.U8 desc[UR12][R26.64], R37 ;  /* 0x000000251a003986 */ /* 0x0001e2000c10110c */
[----:B------:R-:W-:-:S02]  /*7570*/  LEA.HI.X.SX32 R21, R29, R2, 0x1, P6 ;  /* 0x000000021d157211 */ /* 0x000fc400030f0eff */
[----:B------:R-:W-:Y:S01]  /*7580*/  IADD3 R22, P6, R31, R0, RZ ;  /* 0x000000001f167210 */ /* 0x000fe20007fde0ff */
[----:B------:R2:W-:Y:S01]  /*7590*/  @P2 STG.E.U8 desc[UR12][R24.64], R35 ;  /* 0x0000002318002986 */ /* 0x0005e2000c10110c */
[----:B------:R-:W-:Y:S01]  /*75a0*/  ISETP.LT.AND P4, PT, R3, UR5, !P0 ;  /* 0x0000000503007c0c */ /* 0x000fe2000c781270 */
[----:B------:R-:W-:Y:S01]  /*75b0*/  VIADD R3, R181, 0x31 ;  /* 0x00000031b5037836 */ /* 0x000fe20000000000 */
[C---:B------:R-:W-:Y:S01]  /*75c0*/  LEA.HI.X.SX32 R23, R31.reuse, R2, 0x1, P6 ;  /* 0x000000021f177211 */ /* 0x040fe200030f0eff */
[----:B------:R-:W-:Y:S01]  /*75d0*/  VIADD R31, R31, UR4 ;  /* 0x000000041f1f7c36 */ /* 0x000fe20008000000 */
[----:B------:R-:W-:Y:S01]  /*75e0*/  ULDC UR5, c[0x0][0x22c] ;  /* 0x00008b0000057ab9 */ /* 0x000fe20000000800 */
[----:B------:R3:W-:Y:S01]  /*75f0*/  @P1 STG.E.U8 desc[UR12][R20.64], R33 ;  /* 0x0000002114001986 */ /* 0x0007e2000c10110c */
[----:B------:R-:W-:Y:S01]  /*7600*/  ISETP.LT.AND P5, PT, R3, UR5, !P0 ;  /* 0x0000000503007c0c */ /* 0x000fe2000c7a1270 */
[----:B0-----:R-:W-:Y:S01]  /*7610*/  VIADD R27, R31, UR4 ;  /* 0x000000041f1b7c36 */ /* 0x001fe20008000000 */
[----:B------:R-:W-:Y:S01]  /*7620*/  PRMT R29, R12, 0x7770, RZ ;  /* 0x000077700c1d7816 */ /* 0x000fe200000000ff */
[----:B------:R-:W-:Y:S01]  /*7630*/  VIADD R3, R181, 0x32 ;  /* 0x00000032b5037836 */ /* 0x000fe20000000000 */
[----:B------:R-:W-:Y:S01]  /*7640*/  ULDC UR5, c[0x0][0x22c] ;  /* 0x00008b0000057ab9 */ /* 0x000fe20000000800 */
[----:B--2---:R-:W-:-:S02]  /*7650*/  IADD3 R24, P6, R31, R0, RZ ;  /* 0x000000001f187210 */ /* 0x004fc40007fde0ff */
[----:B------:R0:W-:Y:S01]  /*7660*/  @P4 STG.E.U8 desc[UR12][R22.64], R29 ;  /* 0x0000001d16004986 */ /* 0x0001e2000c10110c */
[----:B------:R-:W-:Y:S01]  /*7670*/  ISETP.LT.AND P3, PT, R3, UR5, !P0 ;  /* 0x0000000503007c0c */ /* 0x000fe2000c761270 */
[----:B------:R-:W-:Y:S01]  /*7680*/  VIADD R3, R181, 0x33 ;  /* 0x00000033b5037836 */ /* 0x000fe20000000000 */
[----:B------:R-:W-:Y:S01]  /*7690*/  LEA.HI.X.SX32 R25, R31, R2, 0x1, P6 ;  /* 0x000000021f197211 */ /* 0x000fe200030f0eff */
[----:B------:R-:W-:Y:S01]  /*76a0*/  ULDC UR5, c[0x0][0x22c] ;  /* 0x00008b0000057ab9 */ /* 0x000fe20000000800 */
[C---:B---3--:R-:W-:Y:S02]  /*76b0*/  IADD3 R20, P6, R27.reuse, R0, RZ ;  /* 0x000000001b147210 */ /* 0x048fe40007fde0ff */
        /* <DEDUP_REMOVED lines=118> */
[----:B------:R-:W-:Y:S01]  /*7e20*/  ULDC UR5, c[0x0][0x22c] ;  /* 0x00008b0000057ab9 */ /* 0x000fe20000000800 */
[----:B------:R-:W-:Y:S01]  /*7e30*/  VIADD R3, R181, 0x42 ;  /* 0x00000042b5037836 */ /* 0x000fe20000000000 */
[----:B------:R-:W-:-:S02]  /*7e40*/  PRMT R25, R8, 0x7770, RZ ;  /* 0x0000777008197816 */ /* 0x000fc400000000ff */
[----:B--2---:R-:W-:Y:S02]  /*7e50*/  IADD3 R20, P6, R27, R0, RZ ;  /* 0x000000001b147210 */ /* 0x004fe40007fde0ff */
[----:B------:R-:W-:Y:S01]  /*7e60*/  ISETP.LT.AND P2, PT, R3, UR5, !P0 ;  /* 0x0000000503007c0c */ /* 0x000fe2000c741270 */
[----:B------:R-:W-:Y:S01]  /*7e70*/  VIADD R3, R181, 0x43 ;  /* 0x00000043b5037836 */ /* 0x000fe20000000000 */
[----:B------:R-:W-:Y:S01]  /*7e80*/  LEA.HI.X.SX32 R21, R27, R2, 0x1, P6 ;  /* 0x000000021b157211 */ /* 0x000fe200030f0eff */
[----:B------:R-:W-:Y:S01]  /*7e90*/  ULDC UR5, c[0x0][0x22c] ;  /* 0x00008b0000057ab9 */ /* 0x000fe20000000800 */
[C---:B---3--:R-:W-:Y:S01]  /*7ea0*/  IADD3 R12, P6, R23.reuse, R0, RZ ;  /* 0x00000000170c7210 */ /* 0x048fe20007fde0ff */
[----:B------:R0:W-:Y:S01]  /*7eb0*/  @P5 STG.E.U8 desc[UR12][R14.64], R25 ;  /* 0x000000190e005986 */ /* 0x0001e2000c10110c */
[----:B------:R-:W-:Y:S02]  /*7ec0*/  PRMT R27, R8, 0x7771, RZ ;  /* 0x00007771081b7816 */ /* 0x000fe400000000ff */
[C---:B------:R-:W-:Y:S01]  /*7ed0*/  LEA.HI.X.SX32 R13, R23.reuse, R2, 0x1, P6 ;  /* 0x00000002170d7211 */ /* 0x040fe200030f0eff */
[----:B------:R-:W-:Y:S01]  /*7ee0*/  VIADD R23, R23, UR4 ;  /* 0x0000000417177c36 */ /* 0x000fe20008000000 */
[----:B------:R-:W-:Y:S01]  /*7ef0*/  ISETP.LT.AND P1, PT, R3, UR5, !P0 ;  /* 0x0000000503007c0c */ /* 0x000fe2000c721270 */
[----:B------:R-:W-:Y:S01]  /*7f00*/  VIADD R3, R181, 0x44 ;  /* 0x00000044b5037836 */ /* 0x000fe20000000000 */
[----:B------:R2:W-:Y:S01]  /*7f10*/  @P3 STG.E.U8 desc[UR12][R20.64], R27 ;  /* 0x0000001b14003986 */ /* 0x0005e2000c10110c */
[----:B------:R-:W-:Y:S01]  /*7f20*/  ULDC UR5, c[0x0][0x22c] ;  /* 0x00008b0000057ab9 */ /* 0x000fe20000000800 */
[----:B------:R-:W-:-:S02]  /*7f30*/  PRMT R29, R9, 0x7770, RZ ;  /* 0x00007770091d7816 */ /* 0x000fc400000000ff */
[----:B------:R-:W-:Y:S01]  /*7f40*/  ISETP.LT.AND P4, PT, R3, UR5, !P0 ;  /* 0x0000000503007c0c */ /* 0x000fe2000c781270 */
[C---:B0-----:R-:W-:Y:S01]  /*7f50*/  VIADD R25, R23.reuse, UR4 ;  /* 0x0000000417197c36 */ /* 0x041fe20008000000 */
[----:B------:R-:W-:Y:S01]  /*7f60*/  IADD3 R14, P6, R23, R0, RZ ;  /* 0x00000000170e7210 */ /* 0x000fe20007fde0ff */
[----:B------:R-:W-:Y:S01]  /*7f70*/  VIADD R3, R181, 0x45 ;  /* 0x00000045b5037836 */ /* 0x000fe20000000000 */
[----:B------:R-:W-:Y:S01]  /*7f80*/  ULDC UR5, c[0x0][0x22c] ;  /* 0x00008b0000057ab9 */ /* 0x000fe20000000800 */
[----:B------:R0:W-:Y:S01]  /*7f90*/  @P2 STG.E.U8 desc[UR12][R12.64], R29 ;  /* 0x0000001d0c002986 */ /* 0x0001e2000c10110c */
[----:B------:R-:W-:Y:S02]  /*7fa0*/  LEA.HI.X.SX32 R15, R23, R2, 0x1, P6 ;  /* 0x00000002170f7211 */ /* 0x000fe400030f0eff */
[----:B--2---:R-:W-:Y:S02]  /*7fb0*/  IADD3 R20, P6, R25, R0, RZ ;  /* 0x0000000019147210 */ /* 0x004fe40007fde0ff */
[----:B------:R-:W-:Y:S01]  /*7fc0*/  ISETP.LT.AND P5, PT, R3, UR5, !P0 ;  /* 0x0000000503007c0c */ /* 0x000fe2000c7a1270 */
[----:B------:R-:W-:Y:S01]  /*7fd0*/  VIADD R3, R181, 0x46 ;  /* 0x00000046b5037836 */ /* 0x000fe20000000000 */
[C---:B------:R-:W-:Y:S01]  /*7fe0*/  LEA.HI.X.SX32 R21, R25.reuse, R2, 0x1, P6 ;  /* 0x0000000219157211 */ /* 0x040fe200030f0eff */
[----:B------:R-:W-:Y:S01]  /*7ff0*/  VIADD R25, R25, UR4 ;  /* 0x0000000419197c36 */ /* 0x000fe20008000000 */
[----:B------:R-:W-:Y:S01]  /*8000*/  PRMT R27, R9, 0x7771, RZ ;  /* 0x00007771091b7816 */ /* 0x000fe200000000ff */
[----:B------:R-:W-:-:S02]  /*8010*/  ULDC UR5, c[0x0][0x22c] ;  /* 0x00008b0000057ab9 */ /* 0x000fc40000000800 */
[C---:B------:R-:W-:Y:S01]  /*8020*/  VIADD R23, R25.reuse, UR4 ;  /* 0x0000000419177c36 */ /* 0x040fe20008000000 */
[----:B0-----:R-:W-:Y:S01]  /*8030*/  IADD3 R12, P6, R25, R0, RZ ;  /* 0x00000000190c7210 */ /* 0x001fe20007fde0ff */
[----:B------:R0:W-:Y:S01]  /*8040*/  @P1 STG.E.U8 desc[UR12][R14.64], R27 ;  /* 0x0000001b0e001986 */ /* 0x0001e2000c10110c */
[----:B------:R-:W-:Y:S01]  /*8050*/  ISETP.LT.AND P3, PT, R3, UR5, !P0 ;  /* 0x0000000503007c0c */ /* 0x000fe2000c761270 */
[----:B------:R-:W-:Y:S01]  /*8060*/  VIADD R3, R181, 0x47 ;  /* 0x00000047b5037836 */ /* 0x000fe20000000000 */
[----:B------:R-:W-:Y:S01]  /*8070*/  LEA.HI.X.SX32 R13, R25, R2, 0x1, P6 ;  /* 0x00000002190d7211 */ /* 0x000fe200030f0eff */
[----:B------:R-:W-:Y:S01]  /*8080*/  ULDC UR5, c[0x0][0x22c] ;  /* 0x00008b0000057ab9 */ /* 0x000fe20000000800 */
[----:B------:R-:W-:Y:S02]  /*8090*/  PRMT R29, R10, 0x7770, RZ ;  /* 0x000077700a1d7816 */ /* 0x000fe400000000ff */
[----:B------:R-:W-:Y:S01]  /*80a0*/  ISETP.LT.AND P2, PT, R3, UR5, !P0 ;  /* 0x0000000503007c0c */ /* 0x000fe2000c741270 */
[----:B------:R-:W-:Y:S01]  /*80b0*/  VIADD R3, R181, 0x48 ;  /* 0x00000048b5037836 */ /* 0x000fe20000000000 */
[----:B------:R-:W-:Y:S01]  /*80c0*/  ULDC UR5, c[0x0][0x22c] ;  /* 0x00008b0000057ab9 */ /* 0x000fe20000000800 */
[----:B------:R2:W-:Y:S01]  /*80d0*/  @P4 STG.E.U8 desc[UR12][R20.64], R29 ;  /* 0x0000001d14004986 */ /* 0x0005e2000c10110c */
[----:B0-----:R-:W-:-:S02]  /*80e0*/  IADD3 R14, P6, R23, R0, RZ ;  /* 0x00000000170e7210 */ /* 0x001fc40007fde0ff */
[----:B------:R-:W-:Y:S02]  /*80f0*/  PRMT R27, R10, 0x7771, RZ ;  /* 0x000077710a1b7816 */ /* 0x000fe400000000ff */
[C---:B------:R-:W-:Y:S01]  /*8100*/  LEA.HI.X.SX32 R15, R23.reuse, R2, 0x1, P6 ;  /* 0x00000002170f7211 */ /* 0x040fe200030f0eff */
[----:B------:R-:W-:Y:S01]  /*8110*/  VIADD R23, R23, UR4 ;  /* 0x0000000417177c36 */ /* 0x000fe20008000000 */
[----:B------:R-:W-:Y:S01]  /*8120*/  ISETP.LT.AND P1, PT, R3, UR5, !P0 ;  /* 0x0000000503007c0c */ /* 0x000fe2000c721270 */
[----:B------:R-:W-:Y:S01]  /*8130*/  VIADD R3, R181, 0x49 ;  /* 0x00000049b5037836 */ /* 0x000fe20000000000 */
[----:B------:R0:W-:Y:S01]  /*8140*/  @P5 STG.E.U8 desc[UR12][R12.64], R27 ;  /* 0x0000001b0c005986 */ /* 0x0001e2000c10110c */
[C---:B------:R-:W-:Y:S01]  /*8150*/  VIADD R25, R23.reuse, UR4 ;  /* 0x0000000417197c36 */ /* 0x040fe20008000000 */
[----:B--2---:R-:W-:Y:S01]  /*8160*/  IADD3 R20, P6, R23, R0, RZ ;  /* 0x0000000017147210 */ /* 0x004fe20007fde0ff */
[----:B------:R-:W-:Y:S01]  /*8170*/  ULDC UR5, c[0x0][0x22c] ;  /* 0x00008b0000057ab9 */ /* 0x000fe20000000800 */
[----:B------:R-:W-:-:S02]  /*8180*/  PRMT R29, R11, 0x7770, RZ ;  /* 0x000077700b1d7816 */ /* 0x000fc400000000ff */
[----:B------:R-:W-:Y:S02]  /*8190*/  LEA.HI.X.SX32 R21, R23, R2, 0x1, P6 ;  /* 0x0000000217157211 */ /* 0x000fe400030f0eff */
[----:B------:R-:W-:Y:S01]  /*81a0*/  ISETP.LT.AND P4, PT, R3, UR5, !P0 ;  /* 0x0000000503007c0c */ /* 0x000fe2000c781270 */
[----:B------:R-:W-:Y:S01]  /*81b0*/  VIADD R3, R181, 0x4a ;  /* 0x0000004ab5037836 */ /* 0x000fe20000000000 */
[----:B------:R-:W-:Y:S01]  /*81c0*/  ULDC UR5, c[0x0][0x22c] ;  /* 0x00008b0000057ab9 */ /* 0x000fe20000000800 */
[----:B------:R2:W-:Y:S01]  /*81d0*/  @P3 STG.E.U8 desc[UR12][R14.64], R29 ;  /* 0x0000001d0e003986 */ /* 0x0005e2000c10110c */
[----:B0-----:R-:W-:Y:S02]  /*81e0*/  IADD3 R12, P6, R25, R0, RZ ;  /* 0x00000000190c7210 */ /* 0x001fe40007fde0ff */
[----:B------:R-:W-:Y:S01]  /*81f0*/  ISETP.LT.AND P5, PT, R3, UR5, !P0 ;  /* 0x0000000503007c0c */ /* 0x000fe2000c7a1270 */
[----:B------:R-:W-:Y:S01]  /*8200*/  VIADD R3, R181, 0x4b ;  /* 0x0000004bb5037836 */ /* 0x000fe20000000000 */
[C---:B------:R-:W-:Y:S01]  /*8210*/  LEA.HI.X.SX32 R13, R25.reuse, R2, 0x1, P6 ;  /* 0x00000002190d7211 */ /* 0x040fe200030f0eff */
[----:B------:R-:W-:Y:S01]  /*8220*/  VIADD R25, R25, UR4 ;  /* 0x0000000419197c36 */ /* 0x000fe20008000000 */
[----:B------:R-:W-:Y:S01]  /*8230*/  PRMT R27, R11, 0x7771, RZ ;  /* 0x000077710b1b7816 */ /* 0x000fe200000000ff */
[----:B------:R-:W-:-:S02]  /*8240*/  ULDC UR5, c[0x0][0x22c] ;  /* 0x00008b0000057ab9 */ /* 0x000fc40000000800 */
[----:B------:R-:W-:Y:S01]  /*8250*/  VIADD R23, R25, UR4 ;  /* 0x0000000419177c36 */ /* 0x000fe20008000000 */
[----:B------:R-:W-:Y:S01]  /*8260*/  ISETP.LT.AND P3, PT, R3, UR5, !P0 ;  /* 0x0000000503007c0c */ /* 0x000fe2000c761270 */
[----:B------:R0:W-:Y:S01]  /*8270*/  @P2 STG.E.U8 desc[UR12][R20.64], R27 ;  /* 0x0000001b14002986 */ /* 0x0001e2000c10110c */
[----:B--2---:R-:W-:Y:S01]  /*8280*/  IADD3 R14, P6, R25, R0, RZ ;  /* 0x00000000190e7210 */ /* 0x004fe20007fde0ff */
[----:B------:R-:W-:Y:S01]  /*8290*/  VIADD R3, R181, 0x4c ;  /* 0x0000004cb5037836 */ /* 0x000fe20000000000 */
[----:B------:R-:W-:Y:S01]  /*82a0*/  ULDC UR5, c[0x0][0x22c] ;  /* 0x00008b0000057ab9 */ /* 0x000fe20000000800 */
[----:B------:R-:W-:Y:S02]  /*82b0*/  PRMT R29, R8, 0x7772, RZ ;  /* 0x00007772081d7816 */ /* 0x000fe400000000ff */
[----:B------:R-:W-:Y:S02]  /*82c0*/  LEA.HI.X.SX32 R15, R25, R2, 0x1, P6 ;  /* 0x00000002190f7211 */ /* 0x000fe400030f0eff */
[----:B------:R-:W-:Y:S01]  /*82d0*/  ISETP.LT.AND P2, PT, R3, UR5, !P0 ;  /* 0x0000000503007c0c */ /* 0x000fe2000c741270 */
[----:B------:R-:W-:Y:S01]  /*82e0*/  VIADD R3, R181, 0x4d ;  /* 0x0000004db5037836 */ /* 0x000fe20000000000 */
[----:B------:R2:W-:Y:S01]  /*82f0*/  @P1 STG.E.U8 desc[UR12][R12.64], R29 ;  /* 0x0000001d0c001986 */ /* 0x0005e2000c10110c */
[----:B------:R-:W-:Y:S01]  /*8300*/  ULDC UR5, c[0x0][0x22c] ;  /* 0x00008b0000057ab9 */ /* 0x000fe20000000800 */
[----:B0-----:R-:W-:-:S02]  /*8310*/  IADD3 R20, P6, R23, R0, RZ ;  /* 0x0000000017147210 */ /* 0x001fc40007fde0ff */
[----:B------:R-:W-:Y:S01]  /*8320*/  ISETP.LT.AND P1, PT, R3, UR5, !P0 ;  /* 0x0000000503007c0c */ /* 0x000fe2000c721270 */
[----:B------:R-:W-:Y:S01]  /*8330*/  VIADD R3, R181, 0x4e ;  /* 0x0000004eb5037836 */ /* 0x000fe20000000000 */
[C---:B------:R-:W-:Y:S01]  /*8340*/  LEA.HI.X.SX32 R21, R23.reuse, R2, 0x1, P6 ;  /* 0x0000000217157211 */ /* 0x040fe200030f0eff */
[----:B------:R-:W-:Y:S01]  /*8350*/  VIADD R23, R23, UR4 ;  /* 0x0000000417177c36 */ /* 0x000fe20008000000 */
[----:B------:R-:W-:Y:S01]  /*8360*/  PRMT R27, R8, 0x7773, RZ ;  /* 0x00007773081b7816 */ /* 0x000fe200000000ff */
[----:B------:R-:W-:Y:S02]  /*8370*/  ULDC UR5, c[0x0][0x22c] ;  /* 0x00008b0000057ab9 */ /* 0x000fe40000000800 */
[C---:B------:R-:W-:Y:S01]  /*8380*/  VIADD R25, R23.reuse, UR4 ;  /* 0x0000000417197c36 */ /* 0x040fe20008000000 */
[----:B--2---:R-:W-:Y:S01]  /*8390*/  IADD3 R12, P6, R23, R0, RZ ;  /* 0x00000000170c7210 */ /* 0x004fe20007fde0ff */
[----:B------:R0:W-:Y:S01]  /*83a0*/  @P4 STG.E.U8 desc[UR12][R14.64], R27 ;  /* 0x0000001b0e004986 */ /* 0x0001e2000c10110c */
[----:B------:R-:W-:-:S02]  /*83b0*/  PRMT R29, R9, 0x7772, RZ ;  /* 0x00007772091d7816 */ /* 0x000fc400000000ff */
[----:B------:R-:W-:Y:S02]  /*83c0*/  LEA.HI.X.SX32 R13, R23, R2, 0x1, P6 ;  /* 0x00000002170d7211 */ /* 0x000fe400030f0eff */
[----:B------:R-:W-:Y:S01]  /*83d0*/  IADD3 R8, P6, R25, R0, RZ ;  /* 0x0000000019087210 */ /* 0x000fe20007fde0ff */
[----:B------:R2:W-:Y:S01]  /*83e0*/  @P5 STG.E.U8 desc[UR12][R20.64], R29 ;  /* 0x0000001d14005986 */ /* 0x0005e2000c10110c */
[----:B------:R-:W-:Y:S01]  /*83f0*/  ISETP.LT.AND P4, PT, R3, UR5, !P0 ;  /* 0x0000000503007c0c */ /* 0x000fe2000c781270 */
[----:B------:R-:W-:Y:S01]  /*8400*/  VIADD R3, R181, 0x4f ;  /* 0x0000004fb5037836 */ /* 0x000fe20000000000 */
[----:B------:R-:W-:Y:S01]  /*8410*/  ULDC UR5, c[0x0][0x22c] ;  /* 0x00008b0000057ab9 */ /* 0x000fe20000000800 */
[C---:B------:R-:W-:Y:S02]  /*8420*/  PRMT R23, R10.reuse, 0x7772, RZ ;  /* 0x000077720a177816 */ /* 0x040fe400000000ff */
[----:B0-----:R-:W-:Y:S02]  /*8430*/  PRMT R27, R9, 0x7773, RZ ;  /* 0x00007773091b7816 */ /* 0x001fe400000000ff */
[C---:B------:R-:W-:Y:S01]  /*8440*/  LEA.HI.X.SX32 R9, R25.reuse, R2, 0x1, P6 ;  /* 0x0000000219097211 */ /* 0x040fe200030f0eff */
[----:B------:R-:W-:Y:S01]  /*8450*/  VIADD R25, R25, UR4 ;  /* 0x0000000419197c36 */ /* 0x000fe20008000000 */
[----:B------:R-:W-:Y:S01]  /*8460*/  ISETP.LT.AND P5, PT, R3, UR5, !P0 ;  /* 0x0000000503007c0c */ /* 0x000fe2000c7a1270 */
[----:B------:R-:W-:Y:S01]  /*8470*/  VIADD R3, R181, 0x50 ;  /* 0x00000050b5037836 */ /* 0x000fe20000000000 */
[----:B------:R-:W-:Y:S01]  /*8480*/  ULDC UR5, c[0x0][0x22c] ;  /* 0x00008b0000057ab9 */ /* 0x000fe20000000800 */
[C---:B--2---:R-:W-:Y:S01]  /*8490*/  VIADD R21, R25.reuse, UR4 ;  /* 0x0000000419157c36 */ /* 0x044fe20008000000 */
[----:B------:R-:W-:Y:S01]  /*84a0*/  IADD3 R14, P6, R25, R0, RZ ;  /* 0x00000000190e7210 */ /* 0x000fe20007fde0ff */
[----:B------:R0:W-:Y:S01]  /*84b0*/  @P3 STG.E.U8 desc[UR12][R12.64], R27 ;  /* 0x0000001b0c003986 */ /* 0x0001e2000c10110c */
[----:B------:R-:W-:Y:S01]  /*84c0*/  ISETP.LT.AND P3, PT, R3, UR5, !P0 ;  /* 0x0000000503007c0c */ /* 0x000fe2000c761270 */
[----:B------:R-:W-:Y:S01]  /*84d0*/  VIADD R3, R181, 0x51 ;  /* 0x00000051b5037836 */ /* 0x000fe20000000000 */
[----:B------:R-:W-:Y:S01]  /*84e0*/  LEA.HI.X.SX32 R15, R25, R2, 0x1, P6 ;  /* 0x00000002190f7211 */ /* 0x000fe200030f0eff */
[----:B------:R-:W-:Y:S01]  /*84f0*/  ULDC UR5, c[0x0][0x22c] ;  /* 0x00008b0000057ab9 */ /* 0x000fe20000000800 */
[----:B------:R2:W-:Y:S01]  /*8500*/  @P2 STG.E.U8 desc[UR12][R8.64], R23 ;  /* 0x0000001708002986 */ /* 0x0005e2000c10110c */
[----:B------:R-:W-:-:S02]  /*8510*/  PRMT R29, R10, 0x7773, RZ ;  /* 0x000077730a1d7816 */ /* 0x000fc400000000ff */
[----:B------:R-:W-:Y:S01]  /*8520*/  ISETP.LT.AND P2, PT, R3, UR5, !P0 ;  /* 0x0000000503007c0c */ /* 0x000fe2000c741270 */
[----:B------:R-:W-:Y:S01]  /*8530*/  VIADD R3, R181, 0x52 ;  /* 0x00000052b5037836 */ /* 0x000fe20000000000 */
[----:B------:R-:W-:Y:S01]  /*8540*/  ULDC UR5, c[0x0][0x22c] ;  /* 0x00008b0000057ab9 */ /* 0x000fe20000000800 */
[----:B------:R-:W-:Y:S01]  /*8550*/  @P1 STG.E.U8 desc[UR12][R14.64], R29 ;  /* 0x0000001d0e001986 */ /* 0x000fe2000c10110c */
[----:B0-----:R-:W-:Y:S02]  /*8560*/  IADD3 R12, P6, R21, R0, RZ ;  /* 0x00000000150c7210 */ /* 0x001fe40007fde0ff */
[----:B------:R-:W-:Y:S02]  /*8570*/  PRMT R27, R11, 0x7772, RZ ;  /* 0x000077720b1b7816 */ /* 0x000fe400000000ff */
        /* <DEDUP_REMOVED lines=12> */
[----:B------:R-:W-:-:S02]  /*8640*/  IADD3 R10, P6, R23, R0, RZ ;  /* 0x00000000170a7210 */ /* 0x000fc40007fde0ff */
[----:B------:R-:W-:Y:S02]  /*8650*/  PRMT R25, R11, 0x7773, RZ ;  /* 0x000077730b197816 */ /* 0x000fe400000000ff */
[C---:B------:R-:W-:Y:S01]  /*8660*/  LEA.HI.X.SX32 R11, R23.reuse, R2, 0x1, P6 ;  /* 0x00000002170b7211 */ /* 0x040fe200030f0eff */
[----:B------:R-:W-:Y:S01]  /*8670*/  VIADD R23, R23, UR4 ;  /* 0x0000000417177c36 */ /* 0x000fe20008000000 */
[----:B------:R-:W-:Y:S01]  /*8680*/  ISETP.LT.AND P6, PT, R3, UR5, !P0 ;  /* 0x0000000503007c0c */ /* 0x000fe2000c7c1270 */
[----:B------:R0:W-:Y:S01]  /*8690*/  @P5 STG.E.U8 desc[UR12][R8.64], R25 ;  /* 0x0000001908005986 */ /* 0x0001e2000c10110c */
[C---:B----4-:R-:W-:Y:S01]  /*86a0*/  PRMT R27, R16.reuse, 0x7770, RZ ;  /* 0x00007770101b7816 */ /* 0x050fe200000000ff */
[----:B------:R-:W-:Y:S01]  /*86b0*/  VIADD R3, R181, 0x55 ;  /* 0x00000055b5037836 */ /* 0x000fe20000000000 */
[----:B------:R-:W-:Y:S01]  /*86c0*/  ULDC UR4, c[0x0][0x248] ;  /* 0x0000920000047ab9 */ /* 0x000fe20000000800 */
[----:B------:R-:W-:Y:S01]  /*86d0*/  ULDC UR5, c[0x0][0x22c] ;  /* 0x00008b0000057ab9 */ /* 0x000fe20000000800 */
[C---:B------:R-:W-:Y:S01]  /*86e0*/  VIADD R15, R23.reuse, UR4 ;  /* 0x00000004170f7c36 */ /* 0x040fe20008000000 */
[----:B------:R2:W-:Y:S01]  /*86f0*/  @P3 STG.E.U8 desc[UR12][R10.64], R27 ;  /* 0x0000001b0a003986 */ /* 0x0005e2000c10110c */
[----:B------:R-:W-:Y:S01]  /*8700*/  IADD3 R12, P3, R23, R0, RZ ;  /* 0x00000000170c7210 */ /* 0x000fe20007f7e0ff */
[----:B------:R-:W-:Y:S01]  /*8710*/  ULDC UR4, c[0x0][0x22c] ;  /* 0x00008b0000047ab9 */ /* 0x000fe20000000800 */
[----:B------:R-:W-:Y:S01]  /*8720*/  ISETP.LT.AND P5, PT, R3, UR5, !P0 ;  /* 0x0000000503007c0c */ /* 0x000fe2000c7a1270 */
[----:B------:R-:W-:Y:S01]  /*8730*/  VIADD R3, R181, 0x56 ;  /* 0x00000056b5037836 */ /* 0x000fe20000000000 */
[----:B------:R-:W-:Y:S01]  /*8740*/  LEA.HI.X.SX32 R13, R23, R2, 0x1, P3 ;  /* 0x00000002170d7211 */ /* 0x000fe200018f0eff */
[----:B------:R-:W-:Y:S01]  /*8750*/  ULDC UR5, c[0x0][0x22c] ;  /* 0x00008b0000057ab9 */ /* 0x000fe20000000800 */
[----:B------:R-:W-:-:S02]  /*8760*/  PRMT R21, R16, 0x7771, RZ ;  /* 0x0000777110157816 */ /* 0x000fc400000000ff */
[----:B0-----:R-:W-:Y:S02]  /*8770*/  IADD3 R8, P3, R15, R0, RZ ;  /* 0x000000000f087210 */ /* 0x001fe40007f7e0ff */
[----:B------:R-:W-:Y:S01]  /*8780*/  PRMT R23, R17, 0x7770, RZ ;  /* 0x0000777011177816 */ /* 0x000fe200000000ff */
[----:B------:R0:W-:Y:S01]  /*8790*/  @P2 STG.E.U8 desc[UR12][R12.64], R21 ;  /* 0x000000150c002986 */ /* 0x0001e2000c10110c */
[----:B------:R-:W-:Y:S01]  /*87a0*/  ISETP.LT.AND P2, PT, R3, UR4, !P0 ;  /* 0x0000000403007c0c */ /* 0x000fe2000c741270 */
[----:B------:R-:W-:Y:S01]  /*87b0*/  ULDC UR4, c[0x0][0x248] ;  /* 0x0000920000047ab9 */ /* 0x000fe20000000800 */
[C---:B------:R-:W-:Y:S01]  /*87c0*/  LEA.HI.X.SX32 R9, R15.reuse, R2, 0x1, P3 ;  /* 0x000000020f097211 */ /* 0x040fe200018f0eff */
[----:B------:R-:W-:Y:S01]  /*87d0*/  VIADD R15, R15, UR4 ;  /* 0x000000040f0f7c36 */ /* 0x000fe20008000000 */
[----:B------:R-:W-:Y:S01]  /*87e0*/  ULDC UR4, c[0x0][0x22c] ;  /* 0x00008b0000047ab9 */ /* 0x000fe20000000800 */
[----:B------:R-:W-:Y:S01]  /*87f0*/  VIADD R3, R181, 0x57 ;  /* 0x00000057b5037836 */ /* 0x000fe20000000000 */
[----:B------:R-:W-:Y:S01]  /*8800*/  PRMT R25, R18, 0x7770, RZ ;  /* 0x0000777012197816 */ /* 0x000fe200000000ff */
[----:B------:R3:W-:Y:S01]  /*8810*/  @P1 STG.E.U8 desc[UR12][R8.64], R23 ;  /* 0x0000001708001986 */ /* 0x0007e2000c10110c */
[----:B--2---:R-:W-:-:S02]  /*8820*/  IADD3 R10, P1, R15, R0, RZ ;  /* 0x000000000f0a7210 */ /* 0x004fc40007f3e0ff */
[----:B------:R-:W-:Y:S01]  /*8830*/  ISETP.LT.AND P3, PT, R3, UR4, !P0 ;  /* 0x0000000403007c0c */ /* 0x000fe2000c761270 */
[----:B------:R-:W-:Y:S01]  /*8840*/  ULDC UR4, c[0x0][0x248] ;  /* 0x0000920000047ab9 */ /* 0x000fe20000000800 */
[C---:B------:R-:W-:Y:S01]  /*8850*/  LEA.HI.X.SX32 R11, R15.reuse, R2, 0x1, P1 ;  /* 0x000000020f0b7211 */ /* 0x040fe200008f0eff */
[----:B------:R-:W-:Y:S01]  /*8860*/  VIADD R15, R15, UR4 ;  /* 0x000000040f0f7c36 */ /* 0x000fe20008000000 */
[----:B0-----:R-:W-:Y:S01]  /*8870*/  PRMT R21, R17, 0x7771, RZ ;  /* 0x0000777111157816 */ /* 0x001fe200000000ff */
[----:B------:R-:W-:Y:S01]  /*8880*/  ULDC UR4, c[0x0][0x248] ;  /* 0x0000920000047ab9 */ /* 0x000fe20000000800 */
[----:B------:R-:W-:Y:S02]  /*8890*/  VIADD R3, R181, 0x58 ;  /* 0x00000058b5037836 */ /* 0x000fe40000000000 */
[C---:B------:R-:W-:Y:S01]  /*88a0*/  VIADD R13, R15.reuse, UR4 ;  /* 0x000000040f0d7c36 */ /* 0x040fe20008000000 */
[----:B------:R0:W-:Y:S01]  /*88b0*/  @P4 STG.E.U8 desc[UR12][R10.64], R21 ;  /* 0x000000150a004986 */ /* 0x0001e2000c10110c */
[----:B---3--:R-:W-:Y:S01]  /*88c0*/  IADD3 R8, P4, R15, R0, RZ ;  /* 0x000000000f087210 */ /* 0x008fe20007f9e0ff */
[----:B------:R-:W-:Y:S01]  /*88d0*/  ULDC UR4, c[0x0][0x248] ;  /* 0x0000920000047ab9 */ /* 0x000fe20000000800 */
[----:B------:R-:W-:Y:S01]  /*88e0*/  ISETP.LT.AND P1, PT, R3, UR5, !P0 ;  /* 0x0000000503007c0c */ /* 0x000fe2000c721270 */
[----:B------:R-:W-:Y:S01]  /*88f0*/  VIADD R3, R181, 0x59 ;  /* 0x00000059b5037836 */ /* 0x000fe20000000000 */
[----:B------:R-:W-:Y:S01]  /*8900*/  LEA.HI.X.SX32 R9, R15, R2, 0x1, P4 ;  /* 0x000000020f097211 */ /* 0x000fe200020f0eff */
[C---:B------:R-:W-:Y:S01]  /*8910*/  VIADD R15, R13.reuse, UR4 ;  /* 0x000000040d0f7c36 */ /* 0x040fe20008000000 */
[C---:B------:R-:W-:Y:S01]  /*8920*/  IADD3 R12, P4, R13.reuse, R0, RZ ;  /* 0x000000000d0c7210 */ /* 0x040fe20007f9e0ff */
[----:B------:R-:W-:Y:S01]  /*8930*/  ULDC UR5, c[0x0][0x22c] ;  /* 0x00008b0000057ab9 */ /* 0x000fe20000000800 */
[----:B------:R-:W-:Y:S01]  /*8940*/  PRMT R23, R18, 0x7771, RZ ;  /* 0x0000777112177816 */ /* 0x000fe200000000ff */
[----:B------:R2:W-:Y:S01]  /*8950*/  @P6 STG.E.U8 desc[UR12][R8.64], R25 ;  /* 0x0000001908006986 */ /* 0x0005e2000c10110c */
[----:B------:R-:W-:Y:S01]  /*8960*/  LEA.HI.X.SX32 R13, R13, R2, 0x1, P4 ;  /* 0x000000020d0d7211 */ /* 0x000fe200020f0eff */
[----:B------:R-:W-:Y:S01]  /*8970*/  ULDC UR4, c[0x0][0x248] ;  /* 0x0000920000047ab9 */ /* 0x000fe20000000800 */
[----:B0-----:R-:W-:-:S02]  /*8980*/  IADD3 R10, P6, R15, R0, RZ ;  /* 0x000000000f0a7210 */ /* 0x001fc40007fde0ff */
[----:B------:R-:W-:Y:S01]  /*8990*/  ISETP.LT.AND P4, PT, R3, UR5, !P0 ;  /* 0x0000000503007c0c */ /* 0x000fe2000c781270 */
[----:B------:R-:W-:Y:S01]  /*89a0*/  VIADD R3, R181, 0x5a ;  /* 0x0000005ab5037836 */ /* 0x000fe20000000000 */
[C---:B------:R-:W-:Y:S01]  /*89b0*/  LEA.HI.X.SX32 R11, R15.reuse, R2, 0x1, P6 ;  /* 0x000000020f0b7211 */ /* 0x040fe200030f0eff */
[----:B------:R-:W-:Y:S01]  /*89c0*/  VIADD R15, R15, UR4 ;  /* 0x000000040f0f7c36 */ /* 0x000fe20008000000 */
[----:B------:R-:W-:Y:S01]  /*89d0*/  PRMT R21, R19, 0x7770, RZ ;  /* 0x0000777013157816 */ /* 0x000fe200000000ff */
[----:B------:R-:W-:Y:S01]  /*89e0*/  ULDC UR5, c[0x0][0x22c] ;  /* 0x00008b0000057ab9 */ /* 0x000fe20000000800 */
[----:B------:R0:W-:Y:S01]  /*89f0*/  @P5 STG.E.U8 desc[UR12][R12.64], R23 ;  /* 0x000000170c005986 */ /* 0x0001e2000c10110c */
[----:B------:R-:W-:Y:S01]  /*8a00*/  ISETP.LT.AND P6, PT, R3, UR5, !P0 ;  /* 0x0000000503007c0c */ /* 0x000fe2000c7c1270 */
[----:B------:R-:W-:Y:S01]  /*8a10*/  VIADD R3, R181, 0x5b ;  /* 0x0000005bb5037836 */ /* 0x000fe20000000000 */
[----:B------:R-:W-:Y:S01]  /*8a20*/  ULDC UR4, c[0x0][0x248] ;  /* 0x0000920000047ab9 */ /* 0x000fe20000000800 */
[----:B------:R3:W-:Y:S01]  /*8a30*/  @P2 STG.E.U8 desc[UR12][R10.64], R21 ;  /* 0x000000150a002986 */ /* 0x0007e2000c10110c */
[----:B--2---:R-:W-:Y:S01]  /*8a40*/  IADD3 R8, P2, R15, R0, RZ ;  /* 0x000000000f087210 */ /* 0x004fe20007f5e0ff */
[----:B------:R-:W-:-:S02]  /*8a50*/  ULDC UR5, c[0x0][0x22c] ;  /* 0x00008b0000057ab9 */ /* 0x000fc40000000800 */
[----:B------:R-:W-:Y:S01]  /*8a60*/  ISETP.LT.AND P5, PT, R3, UR5, !P0 ;  /* 0x0000000503007c0c */ /* 0x000fe2000c7a1270 */
[----:B------:R-:W-:Y:S01]  /*8a70*/  VIADD R3, R181, 0x5c ;  /* 0x0000005cb5037836 */ /* 0x000fe20000000000 */
[C---:B------:R-:W-:Y:S01]  /*8a80*/  LEA.HI.X.SX32 R9, R15.reuse, R2, 0x1, P2 ;  /* 0x000000020f097211 */ /* 0x040fe200010f0eff */
[----:B------:R-:W-:Y:S01]  /*8a90*/  ULDC UR5, c[0x0][0x22c] ;  /* 0x00008b0000057ab9 */ /* 0x000fe20000000800 */
[----:B0-----:R-:W-:Y:S01]  /*8aa0*/  VIADD R13, R15, UR4 ;  /* 0x000000040f0d7c36 */ /* 0x001fe20008000000 */
[----:B------:R-:W-:Y:S01]  /*8ab0*/  PRMT R23, R19, 0x7771, RZ ;  /* 0x0000777113177816 */ /* 0x000fe200000000ff */
[----:B------:R-:W-:Y:S01]  /*8ac0*/  ULDC UR4, c[0x0][0x22c] ;  /* 0x00008b0000047ab9 */ /* 0x000fe20000000800 */
[----:B---3--:R-:W-:Y:S02]  /*8ad0*/  PRMT R21, R16, 0x7772, RZ ;  /* 0x0000777210157816 */ /* 0x008fe400000000ff */
[----:B------:R-:W-:Y:S01]  /*8ae0*/  IADD3 R10, P2, R13, R0, RZ ;  /* 0x000000000d0a7210 */ /* 0x000fe20007f5e0ff */
[----:B------:R0:W-:Y:S01]  /*8af0*/  @P3 STG.E.U8 desc[UR12][R8.64], R23 ;  /* 0x0000001708003986 */ /* 0x0001e2000c10110c */
[----:B------:R-:W-:Y:S01]  /*8b00*/  ISETP.LT.AND P3, PT, R3, UR4, !P0 ;  /* 0x0000000403007c0c */ /* 0x000fe2000c761270 */
[----:B------:R-:W-:Y:S01]  /*8b10*/  ULDC UR4, c[0x0][0x248] ;  /* 0x0000920000047ab9 */ /* 0x000fe20000000800 */
[C---:B------:R-:W-:Y:S01]  /*8b20*/  LEA.HI.X.SX32 R11, R13.reuse, R2, 0x1, P2 ;  /* 0x000000020d0b7211 */ /* 0x040fe200010f0eff */
[----:B------:R-:W-:Y:S01]  /*8b30*/  VIADD R15, R13, UR4 ;  /* 0x000000040d0f7c36 */ /* 0x000fe20008000000 */
[----:B------:R-:W-:Y:S01]  /*8b40*/  ULDC UR4, c[0x0][0x22c] ;  /* 0x00008b0000047ab9 */ /* 0x000fe20000000800 */
[----:B------:R-:W-:-:S02]  /*8b50*/  VIADD R3, R181, 0x5d ;  /* 0x0000005db5037836 */ /* 0x000fc40000000000 */
[----:B------:R2:W-:Y:S01]  /*8b60*/  @P1 STG.E.U8 desc[UR12][R10.64], R21 ;  /* 0x000000150a001986 */ /* 0x0005e2000c10110c */
[----:B------:R-:W-:Y:S02]  /*8b70*/  IADD3 R12, P1, R15, R0, RZ ;  /* 0x000000000f0c7210 */ /* 0x000fe40007f3e0ff */
[----:B------:R-:W-:Y:S01]  /*8b80*/  ISETP.LT.AND P2, PT, R3, UR4, !P0 ;  /* 0x0000000403007c0c */ /* 0x000fe2000c741270 */
[----:B------:R-:W-:Y:S01]  /*8b90*/  ULDC UR4, c[0x0][0x248] ;  /* 0x0000920000047ab9 */ /* 0x000fe20000000800 */
[C---:B------:R-:W-:Y:S01]  /*8ba0*/  LEA.HI.X.SX32 R13, R15.reuse, R2, 0x1, P1 ;  /* 0x000000020f0d7211 */ /* 0x040fe200008f0eff */
[----:B------:R-:W-:Y:S01]  /*8bb0*/  VIADD R15, R15, UR4 ;  /* 0x000000040f0f7c36 */ /* 0x000fe20008000000 */
[----:B0-----:R-:W-:Y:S01]  /*8bc0*/  PRMT R23, R16, 0x7773, RZ ;  /* 0x0000777310177816 */ /* 0x001fe200000000ff */
[----:B------:R-:W-:Y:S01]  /*8bd0*/  ULDC UR4, c[0x0][0x248] ;  /* 0x0000920000047ab9 */ /* 0x000fe20000000800 */
[----:B------:R-:W-:-:S03]  /*8be0*/  VIADD R3, R181, 0x5e ;  /* 0x0000005eb5037836 */ /* 0x000fc60000000000 */
[----:B------:R0:W-:Y:S01]  /*8bf0*/  @P4 STG.E.U8 desc[UR12][R12.64], R23 ;  /* 0x000000170c004986 */ /* 0x0001e2000c10110c */
[C---:B------:R-:W-:Y:S01]  /*8c00*/  IADD3 R8, P4, R15.reuse, R0, RZ ;  /* 0x000000000f087210 */ /* 0x040fe20007f9e0ff */
[----:B--2---:R-:W-:Y:S01]  /*8c10*/  VIADD R11, R15, UR4 ;  /* 0x000000040f0b7c36 */ /* 0x004fe20008000000 */
[----:B------:R-:W-:Y:S01]  /*8c20*/  ULDC UR4, c[0x0][0x248] ;  /* 0x0000920000047ab9 */ /* 0x000fe20000000800 */
[----:B------:R-:W-:Y:S02]  /*8c30*/  PRMT R21, R17, 0x7772, RZ ;  /* 0x0000777211157816 */ /* 0x000fe400000000ff */
[----:B------:R-:W-:Y:S01]  /*8c40*/  LEA.HI.X.SX32 R9, R15, R2, 0x1, P4 ;  /* 0x000000020f097211 */ /* 0x000fe200020f0eff */
[----:B------:R-:W-:Y:S01]  /*8c50*/  VIADD R15, R11, UR4 ;  /* 0x000000040b0f7c36 */ /* 0x000fe20008000000 */
[----:B------:R-:W-:Y:S01]  /*8c60*/  ISETP.LT.AND P1, PT, R3, UR5, !P0 ;  /* 0x0000000503007c0c */ /* 0x000fe2000c721270 */
[----:B------:R-:W-:Y:S01]  /*8c70*/  VIADD R3, R181, 0x5f ;  /* 0x0000005fb5037836 */ /* 0x000fe20000000000 */
[-C--:B------:R-:W-:Y:S01]  /*8c80*/  IADD3 R10, P4, R11, R0.reuse, RZ ;  /* 0x000000000b0a7210 */ /* 0x080fe20007f9e0ff */
[----:B------:R2:W-:Y:S01]  /*8c90*/  @P6 STG.E.U8 desc[UR12][R8.64], R21 ;  /* 0x0000001508006986 */ /* 0x0005e2000c10110c */
[----:B------:R-:W-:Y:S01]  /*8ca0*/  ULDC UR5, c[0x0][0x22c] ;  /* 0x00008b0000057ab9 */ /* 0x000fe20000000800 */
[----:B0-----:R-:W-:Y:S01]  /*8cb0*/  IADD3 R12, P6, R15, R0, RZ ;  /* 0x000000000f0c7210 */ /* 0x001fe20007fde0ff */
[----:B------:R-:W-:Y:S01]  /*8cc0*/  ULDC UR4, c[0x0][0x248] ;  /* 0x0000920000047ab9 */ /* 0x000fe20000000800 */
[----:B------:R-:W-:-:S02]  /*8cd0*/  LEA.HI.X.SX32 R11, R11, R2, 0x1, P4 ;  /* 0x000000020b0b7211 */ /* 0x000fc400020f0eff */
[----:B------:R-:W-:Y:S01]  /*8ce0*/  ISETP.LT.AND P4, PT, R3, UR5, !P0 ;  /* 0x0000000503007c0c */ /* 0x000fe2000c781270 */
[----:B------:R-:W-:Y:S01]  /*8cf0*/  VIADD R3, R181, 0x60 ;  /* 0x00000060b5037836 */ /* 0x000fe20000000000 */
[----:B------:R-:W-:Y:S01]  /*8d00*/  PRMT R17, R17, 0x7773, RZ ;  /* 0x0000777311117816 */ /* 0x000fe200000000ff */
[----:B------:R-:W-:Y:S01]  /*8d10*/  ULDC UR5, c[0x0][0x22c] ;  /* 0x00008b0000057ab9 */ /* 0x000fe20000000800 */
[C---:B------:R-:W-:Y:S01]  /*8d20*/  LEA.HI.X.SX32 R13, R15.reuse, R2, 0x1, P6 ;  /* 0x000000020f0d7211 */ /* 0x040fe200030f0eff */
[----:B------:R-:W-:Y:S01]  /*8d30*/  VIADD R15, R15, UR4 ;  /* 0x000000040f0f7c36 */ /* 0x000fe20008000000 */
[C---:B------:R-:W-:Y:S01]  /*8d40*/  PRMT R23, R18.reuse, 0x7772, RZ ;  /* 0x0000777212177816 */ /* 0x040fe200000000ff */
[----:B------:R0:W-:Y:S01]  /*8d50*/  @P5 STG.E.U8 desc[UR12][R10.64], R17 ;  /* 0x000000110a005986 */ /* 0x0001e2000c10110c */
[----:B------:R-:W-:Y:S01]  /*8d60*/  ISETP.LT.AND P6, PT, R3, UR5, !P0 ;  /* 0x0000000503007c0c */ /* 0x000fe2000c7c1270 */
[----:B------:R-:W-:Y:S01]  /*8d70*/  VIADD R3, R181, 0x61 ;  /* 0x00000061b5037836 */ /* 0x000fe20000000000 */
[----:B------:R-:W-:Y:S01]  /*8d80*/  ULDC UR4, c[0x0][0x248] ;  /* 0x0000920000047ab9 */ /* 0x000fe20000000800 */
[----:B------:R3:W-:Y:S01]  /*8d90*/  @P3 STG.E.U8 desc[UR12][R12.64], R23 ;  /* 0x000000170c003986 */ /* 0x0007e2000c10110c */
[----:B--2---:R-:W-:Y:S01]  /*8da0*/  IADD3 R8, P3, R15, R0, RZ ;  /* 0x000000000f087210 */ /* 0x004fe20007f7e0ff */
[----:B------:R-:W-:Y:S01]  /*8db0*/  ULDC UR5, c[0x0][0x22c] ;  /* 0x00008b0000057ab9 */ /* 0x000fe20000000800 */
[----:B------:R-:W-:-:S02]  /*8dc0*/  PRMT R21, R18, 0x7773, RZ ;  /* 0x0000777312157816 */ /* 0x000fc400000000ff */
[----:B------:R-:W-:Y:S01]  /*8dd0*/  ISETP.LT.AND P5, PT, R3, UR5, !P0 ;  /* 0x0000000503007c0c */ /* 0x000fe2000c7a1270 */
[----:B------:R-:W-:Y:S01]  /*8de0*/  VIADD R3, R181, 0x62 ;  /* 0x00000062b5037836 */ /* 0x000fe20000000000 */
[C---:B------:R-:W-:Y:S01]  /*8df0*/  LEA.HI.X.SX32 R9, R15.reuse, R2, 0x1, P3 ;  /* 0x000000020f097211 */ /* 0x040fe200018f0eff */
[----:B0-----:R-:W-:Y:S01]  /*8e00*/  VIADD R17, R15, UR4 ;  /* 0x000000040f117c36 */ /* 0x001fe20008000000 */
[----:B------:R-:W-:Y:S01]  /*8e10*/  ULDC UR4, c[0x0][0x22c] ;  /* 0x00008b0000047ab9 */ /* 0x000fe20000000800 */
[----:B------:R-:W-:Y:S01]  /*8e20*/  PRMT R15, R19, 0x7772, RZ ;  /* 0x00007772130f7816 */ /* 0x000fe200000000ff */
[----:B------:R-:W-:Y:S01]  /*8e30*/  ULDC UR5, c[0x0][0x22c] ;  /* 0x00008b0000057ab9 */ /* 0x000fe20000000800 */
[----:B------:R5:W-:Y:S01]  /*8e40*/  @P2 STG.E.U8 desc[UR12][R8.64], R21 ;  /* 0x0000001508002986 */ /* 0x000be2000c10110c */
[----:B------:R-:W-:Y:S02]  /*8e50*/  IADD3 R10, P3, R17, R0, RZ ;  /* 0x00000000110a7210 */ /* 0x000fe40007f7e0ff */
        /* <DEDUP_REMOVED lines=8> */
[----:B---3--:R-:W-:-:S02]  /*8ee0*/  IADD3 R12, P1, R17, R0, RZ ;  /* 0x00000000110c7210 */ /* 0x008fc40007f3e0ff */
[----:B------:R-:W-:Y:S01]  /*8ef0*/  ISETP.LT.AND P3, PT, R3, UR4, !P0 ;  /* 0x0000000403007c0c */ /* 0x000fe2000c761270 */
[----:B------:R-:W-:Y:S01]  /*8f00*/  ULDC UR4, c[0x0][0x248] ;  /* 0x0000920000047ab9 */ /* 0x000fe20000000800 */
[C---:B------:R-:W-:Y:S01]  /*8f10*/  LEA.HI.X.SX32 R13, R17.reuse, R2, 0x1, P1 ;  /* 0x00000002110d7211 */ /* 0x040fe200008f0eff */
[----:B------:R-:W-:Y:S01]  /*8f20*/  VIADD R17, R17, UR4 ;  /* 0x0000000411117c36 */ /* 0x000fe20008000000 */
[----:B------:R-:W-:Y:S01]  /*8f30*/  ULDC UR4, c[0x0][0x248] ;  /* 0x0000920000047ab9 */ /* 0x000fe20000000800 */
[----:B------:R-:W-:Y:S01]  /*8f40*/  VIADD R3, R181, 0x64 ;  /* 0x00000064b5037836 */ /* 0x000fe20000000000 */
[C---:B-----5:R-:W-:Y:S01]  /*8f50*/  PRMT R21, R4.reuse, 0x7770, RZ ;  /* 0x0000777004157816 */ /* 0x060fe200000000ff */
[----:B------:R2:W-:Y:S01]  /*8f60*/  @P4 STG.E.U8 desc[UR12][R12.64], R19 ;  /* 0x000000130c004986 */ /* 0x0005e2000c10110c */
[C---:B------:R-:W-:Y:S01]  /*8f70*/  IADD3 R8, P4, R17.reuse, R0, RZ ;  /* 0x0000000011087210 */ /* 0x040fe20007f9e0ff */
[----:B0-----:R-:W-:Y:S01]  /*8f80*/  VIADD R11, R17, UR4 ;  /* 0x00000004110b7c36 */ /* 0x001fe20008000000 */
[----:B------:R-:W-:Y:S01]  /*8f90*/  ULDC UR4, c[0x0][0x248] ;  /* 0x0000920000047ab9 */ /* 0x000fe20000000800 */
[----:B------:R-:W-:Y:S01]  /*8fa0*/  ISETP.LT.AND P1, PT, R3, UR5, !P0 ;  /* 0x0000000503007c0c */ /* 0x000fe2000c721270 */
[----:B------:R-:W-:Y:S01]  /*8fb0*/  VIADD R3, R181, 0x65 ;  /* 0x00000065b5037836 */ /* 0x000fe20000000000 */
[----:B------:R-:W-:Y:S01]  /*8fc0*/  LEA.HI.X.SX32 R9, R17, R2, 0x1, P4 ;  /* 0x0000000211097211 */ /* 0x000fe200020f0eff */
[C---:B------:R-:W-:Y:S01]  /*8fd0*/  VIADD R15, R11.reuse, UR4 ;  /* 0x000000040b0f7c36 */ /* 0x040fe20008000000 */
[-C--:B------:R-:W-:Y:S01]  /*8fe0*/  IADD3 R10, P4, R11, R0.reuse, RZ ;  /* 0x000000000b0a7210 */ /* 0x080fe20007f9e0ff */
[----:B------:R-:W-:Y:S01]  /*8ff0*/  ULDC UR5, c[0x0][0x22c] ;  /* 0x00008b0000057ab9 */ /* 0x000fe20000000800 */
[----:B------:R-:W-:Y:S01]  /*9000*/  PRMT R17, R4, 0x7771, RZ ;  /* 0x0000777104117816 */ /* 0x000fe200000000ff */
[----:B------:R0:W-:Y:S01]  /*9010*/  @P6 STG.E.U8 desc[UR12][R8.64], R21 ;  /* 0x0000001508006986 */ /* 0x0001e2000c10110c */
[----:B--2---:R-:W-:Y:S01]  /*9020*/  IADD3 R12, P6, R15, R0, RZ ;  /* 0x000000000f0c7210 */ /* 0x004fe20007fde0ff */
[----:B------:R-:W-:Y:S01]  /*9030*/  ULDC UR4, c[0x0][0x248] ;  /* 0x0000920000047ab9 */ /* 0x000fe20000000800 */
[----:B------:R-:W-:-:S02]  /*9040*/  LEA.HI.X.SX32 R11, R11, R2, 0x1, P4 ;  /* 0x000000020b0b7211 */ /* 0x000fc400020f0eff */
        /* <DEDUP_REMOVED lines=11> */
[----:B0-----:R-:W-:Y:S01]  /*9100*/  IADD3 R8, P2, R15, R0, RZ ;  /* 0x000000000f087210 */ /* 0x001fe20007f5e0ff */
[----:B------:R-:W-:Y:S01]  /*9110*/  ULDC UR5, c[0x0][0x22c] ;  /* 0x00008b0000057ab9 */ /* 0x000fe20000000800 */
[----:B------:R-:W-:-:S02]  /*9120*/  PRMT R21, R4, 0x7772, RZ ;  /* 0x0000777204157816 */ /* 0x000fc400000000ff */
[----:B------:R-:W-:Y:S02]  /*9130*/  LEA.HI.X.SX32 R9, R15, R2, 0x1, P2 ;  /* 0x000000020f097211 */ /* 0x000fe400010f0eff */
[----:B------:R-:W-:Y:S01]  /*9140*/  ISETP.LT.AND P5, PT, R3, UR5, !P0 ;  /* 0x0000000503007c0c */ /* 0x000fe2000c7a1270 */
[----:B--2---:R-:W-:Y:S01]  /*9150*/  VIADD R17, R15, UR4 ;  /* 0x000000040f117c36 */ /* 0x004fe20008000000 */
[----:B------:R-:W-:Y:S01]  /*9160*/  PRMT R15, R5, 0x7771, RZ ;  /* 0x00007771050f7816 */ /* 0x000fe200000000ff */
[----:B------:R-:W-:Y:S01]  /*9170*/  VIADD R3, R181, 0x68 ;  /* 0x00000068b5037836 */ /* 0x000fe20000000000 */
[----:B------:R-:W-:Y:S01]  /*9180*/  ULDC UR4, c[0x0][0x22c] ;  /* 0x00008b0000047ab9 */ /* 0x000fe20000000800 */
[----:B---3--:R-:W-:Y:S01]  /*9190*/  PRMT R19, R6, 0x7770, RZ ;  /* 0x0000777006137816 */ /* 0x008fe200000000ff */
[----:B------:R-:W-:Y:S01]  /*91a0*/  ULDC UR5, c[0x0][0x22c] ;  /* 0x00008b0000057ab9 */ /* 0x000fe20000000800 */
        /* <DEDUP_REMOVED lines=22> */
[----:B------:R-:W-:Y:S02]  /*9310*/  LEA.HI.X.SX32 R9, R17, R2, 0x1, P4 ;  /* 0x0000000211097211 */ /* 0x000fe400020f0eff */
[----:B------:R-:W-:Y:S01]  /*9320*/  ISETP.LT.AND P1, PT, R3, UR5, !P0 ;  /* 0x0000000503007c0c */ /* 0x000fe2000c721270 */
[----:B------:R-:W-:Y:S01]  /*9330*/  VIADD R3, R181, 0x6b ;  /* 0x0000006bb5037836 */ /* 0x000fe20000000000 */
[C---:B------:R-:W-:Y:S01]  /*9340*/  IADD3 R10, P4, R11.reuse, R0, RZ ;  /* 0x000000000b0a7210 */ /* 0x040fe20007f9e0ff */
[----:B------:R2:W-:Y:S01]  /*9350*/  @P6 STG.E.U8 desc[UR12][R8.64], R19 ;  /* 0x0000001308006986 */ /* 0x0005e2000c10110c */
[C---:B0-----:R-:W-:Y:S01]  /*9360*/  VIADD R15, R11.reuse, UR4 ;  /* 0x000000040b0f7c36 */ /* 0x041fe20008000000 */
[----:B------:R-:W-:Y:S01]  /*9370*/  ULDC UR5, c[0x0][0x22c] ;  /* 0x00008b0000057ab9 */ /* 0x000fe20000000800 */
[----:B------:R-:W-:Y:S01]  /*9380*/  LEA.HI.X.SX32 R11, R11, R2, 0x1, P4 ;  /* 0x000000020b0b7211 */ /* 0x000fe200020f0eff */
[----:B------:R-:W-:Y:S01]  /*9390*/  ULDC UR4, c[0x0][0x248] ;  /* 0x0000920000047ab9 */ /* 0x000fe20000000800 */
[----:B------:R-:W-:Y:S01]  /*93a0*/  ISETP.LT.AND P4, PT, R3, UR5, !P0 ;  /* 0x0000000503007c0c */ /* 0x000fe2000c781270 */
[----:B------:R-:W-:Y:S01]  /*93b0*/  VIADD R3, R181, 0x6c ;  /* 0x0000006cb5037836 */ /* 0x000fe20000000000 */
[----:B------:R-:W-:Y:S01]  /*93c0*/  IADD3 R12, P6, R15, R0, RZ ;  /* 0x000000000f0c7210 */ /* 0x000fe20007fde0ff */
[----:B------:R-:W-:Y:S01]  /*93d0*/  ULDC UR5, c[0x0][0x22c] ;  /* 0x00008b0000057ab9 */ /* 0x000fe20000000800 */
[----:B------:R-:W-:-:S02]  /*93e0*/  PRMT R17, R7, 0x7771, RZ ;  /* 0x0000777107117816 */ /* 0x000fc400000000ff */
[C---:B------:R-:W-:Y:S01]  /*93f0*/  LEA.HI.X.SX32 R13, R15.reuse, R2, 0x1, P6 ;  /* 0x000000020f0d7211 */ /* 0x040fe200030f0eff */
[----:B------:R-:W-:Y:S01]  /*9400*/  VIADD R15, R15, UR4 ;  /* 0x000000040f0f7c36 */ /* 0x000fe20008000000 */
[----:B------:R-:W-:Y:S01]  /*9410*/  ISETP.LT.AND P6, PT, R3, UR5, !P0 ;  /* 0x0000000503007c0c */ /* 0x000fe2000c7c1270 */
[----:B------:R0:W-:Y:S01]  /*9420*/  @P5 STG.E.U8 desc[UR12][R10.64], R17 ;  /* 0x000000110a005986 */ /* 0x0001e2000c10110c */
[----:B------:R-:W-:Y:S01]  /*9430*/  VIADD R3, R181, 0x6d ;  /* 0x0000006db5037836 */ /* 0x000fe20000000000 */
[----:B------:R-:W-:Y:S01]  /*9440*/  ULDC UR4, c[0x0][0x248] ;  /* 0x0000920000047ab9 */ /* 0x000fe20000000800 */
[----:B--2---:R-:W-:Y:S01]  /*9450*/  IADD3 R8, P5, R15, R0, RZ ;  /* 0x000000000f087210 */ /* 0x004fe20007fbe0ff */
[----:B------:R-:W-:Y:S01]  /*9460*/  ULDC UR5, c[0x0][0x22c] ;  /* 0x00008b0000057ab9 */ /* 0x000fe20000000800 */
[----:B------:R2:W-:Y:S01]  /*9470*/  @P3 STG.E.U8 desc[UR12][R12.64], R21 ;  /* 0x000000150c003986 */ /* 0x0005e2000c10110c */
[----:B------:R-:W-:Y:S01]  /*9480*/  ISETP.LT.AND P3, PT, R3, UR5, !P0 ;  /* 0x0000000503007c0c */ /* 0x000fe2000c761270 */
[----:B------:R-:W-:Y:S01]  /*9490*/  VIADD R3, R181, 0x6e ;  /* 0x0000006eb5037836 */ /* 0x000fe20000000000 */
[C---:B------:R-:W-:Y:S01]  /*94a0*/  LEA.HI.X.SX32 R9, R15.reuse, R2, 0x1, P5 ;  /* 0x000000020f097211 */ /* 0x040fe200028f0eff */
[----:B------:R-:W-:Y:S01]  /*94b0*/  ULDC UR5, c[0x0][0x22c] ;  /* 0x00008b0000057ab9 */ /* 0x000fe20000000800 */
[----:B------:R-:W-:Y:S01]  /*94c0*/  PRMT R19, R4, 0x7773, RZ ;  /* 0x0000777304137816 */ /* 0x000fe200000000ff */
[----:B0-----:R-:W-:Y:S01]  /*94d0*/  VIADD R17, R15, UR4 ;  /* 0x000000040f117c36 */ /* 0x001fe20008000000 */
[----:B------:R-:W-:Y:S01]  /*94e0*/  ULDC UR4, c[0x0][0x22c] ;  /* 0x00008b0000047ab9 */ /* 0x000fe20000000800 */
[----:B------:R-:W-:-:S02]  /*94f0*/  PRMT R15, R5, 0x7772, RZ ;  /* 0x00007772050f7816 */ /* 0x000fc400000000ff */
[----:B------:R0:W-:Y:S01]  /*9500*/  @P2 STG.E.U8 desc[UR12][R8.64], R19 ;  /* 0x0000001308002986 */ /* 0x0001e2000c10110c */
[----:B------:R-:W-:Y:S01]  /*9510*/  ISETP.LT.AND P2, PT, R3, UR4, !P0 ;  /* 0x0000000403007c0c */ /* 0x000fe2000c741270 */
[----:B------:R-:W-:Y:S01]  /*9520*/  ULDC UR4, c[0x0][0x248] ;  /* 0x0000920000047ab9 */ /* 0x000fe20000000800 */
[----:B------:R-:W-:Y:S01]  /*9530*/  IADD3 R10, P5, R17, R0, RZ ;  /* 0x00000000110a7210 */ /* 0x000fe20007fbe0ff */
[----:B------:R-:W-:Y:S01]  /*9540*/  VIADD R3, R181, 0x6f ;  /* 0x0000006fb5037836 */ /* 0x000fe20000000000 */
[----:B--2---:R-:W-:Y:S02]  /*9550*/  PRMT R21, R5, 0x7773, RZ ;  /* 0x0000777305157816 */ /* 0x004fe400000000ff */
[C---:B------:R-:W-:Y:S01]  /*9560*/  LEA.HI.X.SX32 R11, R17.reuse, R2, 0x1, P5 ;  /* 0x00000002110b7211 */ /* 0x040fe200028f0eff */
[----:B------:R-:W-:Y:S01]  /*9570*/  VIADD R17, R17, UR4 ;  /* 0x0000000411117c36 */ /* 0x000fe20008000000 */
[----:B------:R-:W-:-:S03]  /*9580*/  ULDC UR4, c[0x0][0x22c] ;  /* 0x00008b0000047ab9 */ /* 0x000fc60000000800 */
        /* <DEDUP_REMOVED lines=8> */
[C---:B0-----:R-:W-:Y:S01]  /*9610*/  PRMT R19, R6.reuse, 0x7772, RZ ;  /* 0x0000777206137816 */ /* 0x041fe200000000ff */
[----:B------:R0:W-:Y:S01]  /*9620*/  @P4 STG.E.U8 desc[UR12][R12.64], R21 ;  /* 0x000000150c004986 */ /* 0x0001e2000c10110c */
[C---:B------:R-:W-:Y:S01]  /*9630*/  IADD3 R4, P4, R17.reuse, R0, RZ ;  /* 0x0000000011047210 */ /* 0x040fe20007f9e0ff */
[----:B--2---:R-:W-:Y:S01]  /*9640*/  VIADD R11, R17, UR4 ;  /* 0x00000004110b7c36 */ /* 0x004fe20008000000 */
[----:B------:R-:W-:Y:S01]  /*9650*/  ISETP.LT.AND P5, PT, R3, UR5, !P0 ;  /* 0x0000000503007c0c */ /* 0x000fe2000c7a1270 */
[----:B------:R-:W-:Y:S01]  /*9660*/  VIADD R3, R181, 0x71 ;  /* 0x00000071b5037836 */ /* 0x000fe20000000000 */
[----:B------:R-:W-:Y:S01]  /*9670*/  LEA.HI.X.SX32 R5, R17, R2, 0x1, P4 ;  /* 0x0000000211057211 */ /* 0x000fe200020f0eff */
[----:B------:R-:W-:Y:S01]  /*9680*/  ULDC UR4, c[0x0][0x22c] ;  /* 0x00008b0000047ab9 */ /* 0x000fe20000000800 */
[C---:B------:R-:W-:Y:S01]  /*9690*/  IADD3 R8, P4, R11.reuse, R0, RZ ;  /* 0x000000000b087210 */ /* 0x040fe20007f9e0ff */
[----:B------:R-:W-:Y:S01]  /*96a0*/  ULDC UR5, c[0x0][0x22c] ;  /* 0x00008b0000057ab9 */ /* 0x000fe20000000800 */
[----:B------:R-:W-:Y:S01]  /*96b0*/  PRMT R15, R6, 0x7773, RZ ;  /* 0x00007773060f7816 */ /* 0x000fe200000000ff */
[----:B------:R-:W-:Y:S01]  /*96c0*/  @P6 STG.E.U8 desc[UR12][R4.64], R19 ;  /* 0x0000001304006986 */ /* 0x000fe2000c10110c */
[----:B------:R-:W-:-:S02]  /*96d0*/  LEA.HI.X.SX32 R9, R11, R2, 0x1, P4 ;  /* 0x000000020b097211 */ /* 0x000fc400020f0eff */
[----:B------:R-:W-:Y:S01]  /*96e0*/  ISETP.LT.AND P4, PT, R3, UR4, !P0 ;  /* 0x0000000403007c0c */ /* 0x000fe2000c781270 */
[----:B------:R-:W-:Y:S01]  /*96f0*/  ULDC UR4, c[0x0][0x248] ;  /* 0x0000920000047ab9 */ /* 0x000fe20000000800 */
[----:B------:R-:W-:Y:S01]  /*9700*/  VIADD R3, R181, 0x72 ;  /* 0x00000072b5037836 */ /* 0x000fe20000000000 */
[----:B------:R2:W-:Y:S01]  /*9710*/  @P3 STG.E.U8 desc[UR12][R8.64], R15 ;  /* 0x0000000f08003986 */ /* 0x0005e2000c10110c */
[----:B------:R-:W-:Y:S01]  /*9720*/  VIADD R11, R11, UR4 ;  /* 0x000000040b0b7c36 */ /* 0x000fe20008000000 */
[----:B------:R-:W-:Y:S01]  /*9730*/  ULDC UR4, c[0x0][0x248] ;  /* 0x0000920000047ab9 */ /* 0x000fe20000000800 */
[----:B------:R-:W-:Y:S02]  /*9740*/  PRMT R17, R7, 0x7773, RZ ;  /* 0x0000777307117816 */ /* 0x000fe400000000ff */
[C---:B0-----:R-:W-:Y:S01]  /*9750*/  VIADD R13, R11.reuse, UR4 ;  /* 0x000000040b0d7c36 */ /* 0x041fe20008000000 */
[----:B------:R-:W-:Y:S01]  /*9760*/  IADD3 R10, P6, R11, R0, RZ ;  /* 0x000000000b0a7210 */ /* 0x000fe20007fde0ff */
[----:B------:R-:W-:Y:S01]  /*9770*/  ULDC UR4, c[0x0][0x22c] ;  /* 0x00008b0000047ab9 */ /* 0x000fe20000000800 */
[----:B------:R-:W-:Y:S01]  /*9780*/  ISETP.LT.AND P3, PT, R3, UR5, !P0 ;  /* 0x0000000503007c0c */ /* 0x000fe2000c761270 */
[----:B------:R-:W-:Y:S01]  /*9790*/  VIADD R3, R181, 0x73 ;  /* 0x00000073b5037836 */ /* 0x000fe20000000000 */
[----:B------:R-:W-:Y:S01]  /*97a0*/  LEA.HI.X.SX32 R11, R11, R2, 0x1, P6 ;  /* 0x000000020b0b7211 */ /* 0x000fe200030f0eff */
[----:B------:R-:W-:Y:S01]  /*97b0*/  ULDC UR5, c[0x0][0x22c] ;  /* 0x00008b0000057ab9 */ /* 0x000fe20000000800 */
[----:B--2---:R-:W-:-:S02]  /*97c0*/  PRMT R9, R7, 0x7772, RZ ;  /* 0x0000777207097816 */ /* 0x004fc400000000ff */
[----:B------:R-:W-:Y:S02]  /*97d0*/  IADD3 R4, P6, R13, R0, RZ ;  /* 0x000000000d047210 */ /* 0x000fe40007fde0ff */
[----:B-1----:R-:W-:Y:S01]  /*97e0*/  PRMT R21, R245, 0x7773, RZ ;  /* 0x00007773f5157816 */ /* 0x002fe200000000ff */
        /* <DEDUP_REMOVED lines=9> */
[C---:B------:R-:W-:Y:S01]  /*9880*/  IADD3 R6, P6, R13.reuse, R0, RZ ;  /* 0x000000000d067210 */ /* 0x040fe20007fde0ff */
[----:B------:R-:W-:Y:S01]  /*9890*/  VIADD R15, R13, UR4 ;  /* 0x000000040d0f7c36 */ /* 0x000fe20008000000 */
[----:B------:R-:W-:Y:S01]  /*98a0*/  ISETP.LT.AND P1, PT, R3, UR5, !P0 ;  /* 0x0000000503007c0c */ /* 0x000fe2000c721270 */
[----:B------:R-:W-:Y:S01]  /*98b0*/  VIADD R3, R181, 0x75 ;  /* 0x00000075b5037836 */ /* 0x000fe20000000000 */
[----:B------:R-:W-:Y:S01]  /*98c0*/  LEA.HI.X.SX32 R7, R13, R2, 0x1, P6 ;  /* 0x000000020d077211 */ /* 0x000fe200030f0eff */
[----:B------:R-:W-:Y:S01]  /*98d0*/  ULDC UR4, c[0x0][0x22c] ;  /* 0x00008b0000047ab9 */ /* 0x000fe20000000800 */
[----:B------:R-:W-:Y:S01]  /*98e0*/  IADD3 R8, P6, R15, R0, RZ ;  /* 0x000000000f087210 */ /* 0x000fe20007fde0ff */
[----:B------:R-:W-:Y:S01]  /*98f0*/  ULDC UR5, c[0x0][0x22c] ;  /* 0x00008b0000057ab9 */ /* 0x000fe20000000800 */
[----:B------:R-:W-:-:S02]  /*9900*/  PRMT R13, R244, 0x7771, RZ ;  /* 0x00007771f40d7816 */ /* 0x000fc400000000ff */
[----:B0-----:R-:W-:Y:S02]  /*9910*/  LEA.HI.X.SX32 R9, R15, R2, 0x1, P6 ;  /* 0x000000020f097211 */ /* 0x001fe400030f0eff */
[----:B-1----:R-:W-:-:S05]  /*9920*/  PRMT R17, R244, 0x7770, RZ ;  /* 0x00007770f4117816 */ /* 0x002fca00000000ff */
[----:B------:R0:W-:Y:S01]  /*9930*/  @P5 STG.E.U8 desc[UR12][R6.64], R17 ;  /* 0x0000001106005986 */ /* 0x0001e2000c10110c */
[----:B------:R-:W-:Y:S01]  /*9940*/  ISETP.LT.AND P5, PT, R3, UR4, !P0 ;  /* 0x0000000403007c0c */ /* 0x000fe2000c7a1270 */
[----:B------:R-:W-:Y:S01]  /*9950*/  ULDC UR4, c[0x0][0x248] ;  /* 0x0000920000047ab9 */ /* 0x000fe20000000800 */
[----:B------:R-:W-:Y:S01]  /*9960*/  VIADD R3, R181, 0x76 ;  /* 0x00000076b5037836 */ /* 0x000fe20000000000 */
[----:B------:R1:W-:Y:S01]  /*9970*/  @P4 STG.E.U8 desc[UR12][R8.64], R13 ;  /* 0x0000000d08004986 */ /* 0x0003e2000c10110c */
[----:B------:R-:W-:Y:S01]  /*9980*/  VIADD R15, R15, UR4 ;  /* 0x000000040f0f7c36 */ /* 0x000fe20008000000 */
[----:B------:R-:W-:Y:S02]  /*9990*/  ULDC UR4, c[0x0][0x248] ;  /* 0x0000920000047ab9 */ /* 0x000fe40000000800 */
[----:B------:R-:W-:Y:S01]  /*99a0*/  ISETP.LT.AND P4, PT, R3, UR5, !P0 ;  /* 0x0000000503007c0c */ /* 0x000fe2000c781270 */
[C---:B------:R-:W-:Y:S01]  /*99b0*/  VIADD R11, R15.reuse, UR4 ;  /* 0x000000040f0b7c36 */ /* 0x040fe20008000000 */
[----:B------:R-:W-:Y:S01]  /*99c0*/  IADD3 R4, P6, R15, R0, RZ ;  /* 0x000000000f047210 */ /* 0x000fe20007fde0ff */
[----:B------:R-:W-:Y:S01]  /*99d0*/  VIADD R3, R181, 0x77 ;  /* 0x00000077b5037836 */ /* 0x000fe20000000000 */
[----:B0-----:R-:W-:Y:S01]  /*99e0*/  PRMT R17, R245, 0x7770, RZ ;  /* 0x00007770f5117816 */ /* 0x001fe200000000ff */
[----:B------:R-:W-:Y:S01]  /*99f0*/  ULDC UR4, c[0x0][0x22c] ;  /* 0x00008b0000047ab9 */ /* 0x000fe20000000800 */
[----:B------:R-:W-:Y:S01]  /*9a00*/  LEA.HI.X.SX32 R5, R15, R2, 0x1, P6 ;  /* 0x000000020f057211 */ /* 0x000fe200030f0eff */
[----:B------:R-:W-:Y:S01]  /*9a10*/  ULDC UR5, c[0x0][0x22c] ;  /* 0x00008b0000057ab9 */ /* 0x000fe20000000800 */
[----:B------:R-:W-:-:S02]  /*9a20*/  IADD3 R6, P6, R11, R0, RZ ;  /* 0x000000000b067210 */ /* 0x000fc40007fde0ff */
        /* <DEDUP_REMOVED lines=10> */
[C---:B-1----:R-:W-:Y:S01]  /*9ad0*/  IADD3 R8, P6, R11.reuse, R0, RZ ;  /* 0x000000000b087210 */ /* 0x042fe20007fde0ff */
[----:B------:R-:W-:Y:S01]  /*9ae0*/  VIADD R13, R11, UR4 ;  /* 0x000000040b0d7c36 */ /* 0x000fe20008000000 */
[----:B------:R-:W-:Y:S01]  /*9af0*/  ISETP.LT.AND P2, PT, R3, UR5, !P0 ;  /* 0x0000000503007c0c */ /* 0x000fe2000c741270 */
[----:B------:R-:W-:Y:S01]  /*9b00*/  VIADD R3, R181, 0x79 ;  /* 0x00000079b5037836 */ /* 0x000fe20000000000 */
[----:B------:R-:W-:Y:S01]  /*9b10*/  LEA.HI.X.SX32 R9, R11, R2, 0x1, P6 ;  /* 0x000000020b097211 */ /* 0x000fe200030f0eff */
[----:B------:R-:W-:Y:S01]  /*9b20*/  ULDC UR4, c[0x0][0x22c] ;  /* 0x00008b0000047ab9 */ /* 0x000fe20000000800 */
[----:B0-----:R-:W-:Y:S01]  /*9b30*/  PRMT R17, R246, 0x7770, RZ ;  /* 0x00007770f6117816 */ /* 0x001fe200000000ff */
[----:B------:R-:W-:Y:S01]  /*9b40*/  ULDC UR5, c[0x0][0x22c] ;  /* 0x00008b0000057ab9 */ /* 0x000fe20000000800 */
[----:B------:R-:W-:-:S03]  /*9b50*/  IADD3 R4, P6, R13, R0, RZ ;  /* 0x000000000d047210 */ /* 0x000fc60007fde0ff */
[----:B------:R0:W-:Y:S01]  /*9b60*/  @P1 STG.E.U8 desc[UR12][R8.64], R17 ;  /* 0x0000001108001986 */ /* 0x0001e2000c10110c */
[----:B------:R-:W-:Y:S01]  /*9b70*/  ISETP.LT.AND P1, PT, R3, UR4, !P0 ;  /* 0x0000000403007c0c */ /* 0x000fe2000c721270 */
[----:B------:R-:W-:Y:S01]  /*9b80*/  ULDC UR4, c[0x0][0x248] ;  /* 0x0000920000047ab9 */ /* 0x000fe20000000800 */
[C---:B------:R-:W-:Y:S01]  /*9b90*/  LEA.HI.X.SX32 R5, R13.reuse, R2, 0x1, P6 ;  /* 0x000000020d057211 */ /* 0x040fe200030f0eff */
[----:B------:R-:W-:Y:S01]  /*9ba0*/  VIADD R13, R13, UR4 ;  /* 0x000000040d0d7c36 */ /* 0x000fe20008000000 */
[----:B--2---:R-:W-:Y:S01]  /*9bb0*/  PRMT R15, R246, 0x7771, RZ ;  /* 0x00007771f60f7816 */ /* 0x004fe200000000ff */
[----:B------:R-:W-:Y:S01]  /*9bc0*/  VIADD R3, R181, 0x7a ;  /* 0x0000007ab5037836 */ /* 0x000fe20000000000 */
[----:B------:R-:W-:Y:S02]  /*9bd0*/  ULDC UR4, c[0x0][0x248] ;  /* 0x0000920000047ab9 */ /* 0x000fe40000000800 */
[C---:B------:R-:W-:Y:S01]  /*9be0*/  IADD3 R6, P6, R13.reuse, R0, RZ ;  /* 0x000000000d067210 */ /* 0x040fe20007fde0ff */
[----:B------:R1:W-:Y:S01]  /*9bf0*/  @P5 STG.E.U8 desc[UR12][R4.64], R15 ;  /* 0x0000000f04005986 */ /* 0x0003e2000c10110c */
        /* <DEDUP_REMOVED lines=13> */
[----:B-1----:R-:W-:Y:S01]  /*9cd0*/  PRMT R15, R247, 0x7771, RZ ;  /* 0x00007771f70f7816 */ /* 0x002fe200000000ff */
        /* <DEDUP_REMOVED lines=9> */
[----:B------:R-:W-:Y:S01]  /*9d70*/  PRMT R11, R244, 0x7772, RZ ;  /* 0x00007772f40b7816 */ /* 0x000fe200000000ff */
[----:B------:R-:W-:Y:S01]  /*9d80*/  ULDC UR5, c[0x0][0x248] ;  /* 0x0000920000057ab9 */ /* 0x000fe20000000800 */
[----:B0-----:R-:W-:-:S03]  /*9d90*/  IADD3 R6, P6, R13, R0, RZ ;  /* 0x000000000d067210 */ /* 0x001fc60007fde0ff */
[----:B------:R0:W-:Y:S01]  /*9da0*/  @P2 STG.E.U8 desc[UR12][R4.64], R11 ;  /* 0x0000000b04002986 */ /* 0x0001e2000c10110c */
[----:B------:R-:W-:Y:S01]  /*9db0*/  ISETP.LT.AND P2, PT, R3, UR4, !P0 ;  /* 0x0000000403007c0c */ /* 0x000fe2000c741270 */
[----:B------:R-:W-:Y:S01]  /*9dc0*/  ULDC UR4, c[0x0][0x248] ;  /* 0x0000920000047ab9 */ /* 0x000fe20000000800 */
[C---:B------:R-:W-:Y:S01]  /*9dd0*/  LEA.HI.X.SX32 R7, R13.reuse, R2, 0x1, P6 ;  /* 0x000000020d077211 */ /* 0x040fe200030f0eff */
[----:B------:R-:W-:Y:S01]  /*9de0*/  VIADD R13, R13, UR4 ;  /* 0x000000040d0d7c36 */ /* 0x000fe20008000000 */
[----:B-1----:R-:W-:Y:S01]  /*9df0*/  PRMT R15, R244, 0x7773, RZ ;  /* 0x00007773f40f7816 */ /* 0x002fe200000000ff */
[----:B------:R-:W-:Y:S01]  /*9e00*/  ULDC UR4, c[0x0][0x248] ;  /* 0x0000920000047ab9 */ /* 0x000fe20000000800 */
[----:B------:R-:W-:Y:S02]  /*9e10*/  VIADD R3, R181, 0x7e ;  /* 0x0000007eb5037836 */ /* 0x000fe40000000000 */
[C---:B------:R-:W-:Y:S01]  /*9e20*/  VIADD R9, R13.reuse, UR4 ;  /* 0x000000040d097c36 */ /* 0x040fe20008000000 */
[----:B------:R1:W-:Y:S01]  /*9e30*/  @P1 STG.E.U8 desc[UR12][R6.64], R15 ;  /* 0x0000000f06001986 */ /* 0x0003e2000c10110c */
[----:B------:R-:W-:Y:S01]  /*9e40*/  ULDC UR4, c[0x0][0x248] ;  /* 0x0000920000047ab9 */ /* 0x000fe20000000800 */
[----:B0-----:R-:W-:Y:S01]  /*9e50*/  IADD3 R4, P1, R13, R0, RZ ;  /* 0x000000000d047210 */ /* 0x001fe20007f3e0ff */
[----:B------:R-:W-:Y:S01]  /*9e60*/  VIADD R11, R9, UR4 ;  /* 0x00000004090b7c36 */ /* 0x000fe20008000000 */
[----:B------:R-:W-:Y:S01]  /*9e70*/  ULDC UR4, c[0x0][0x248] ;  /* 0x0000920000047ab9 */ /* 0x000fe20000000800 */
[----:B------:R-:W-:Y:S01]  /*9e80*/  VIADD R181, R181, 0x7f ;  /* 0x0000007fb5b57836 */ /* 0x000fe20000000000 */
[----:B------:R-:W-:Y:S01]  /*9e90*/  LEA.HI.X.SX32 R5, R13, R2, 0x1, P1 ;  /* 0x000000020d057211 */ /* 0x000fe200008f0eff */
[C---:B------:R-:W-:Y:S01]  /*9ea0*/  VIADD R13, R11.reuse, UR5 ;  /* 0x000000050b0d7c36 */ /* 0x040fe20008000000 */
[----:B------:R-:W-:Y:S01]  /*9eb0*/  IADD3 R8, P6, R11, R0, RZ ;  /* 0x000000000b087210 */ /* 0x000fe20007fde0ff */
[----:B------:R-:W-:-:S02]  /*9ec0*/  ULDC UR5, c[0x0][0x248] ;  /* 0x0000920000057ab9 */ /* 0x000fc40000000800 */
[----:B------:R0:W-:Y:S01]  /*9ed0*/  @P5 STG.E.U8 desc[UR12][R4.64], R245 ;  /* 0x000000f504005986 */ /* 0x0001e2000c10110c */
[----:B-1----:R-:W-:Y:S01]  /*9ee0*/  IADD3 R6, P1, R9, R0, RZ ;  /* 0x0000000009067210 */ /* 0x002fe20007f3e0ff */
[----:B------:R-:W-:Y:S01]  /*9ef0*/  VIADD R15, R13, UR4 ;  /* 0x000000040d0f7c36 */ /* 0x000fe20008000000 */
[----:B------:R-:W-:Y:S02]  /*9f00*/  ULDC UR4, c[0x0][0x22c] ;  /* 0x00008b0000047ab9 */ /* 0x000fe40000000800 */
[-C--:B------:R-:W-:Y:S01]  /*9f10*/  LEA.HI.X.SX32 R7, R9, R2.reuse, 0x1, P1 ;  /* 0x0000000209077211 */ /* 0x080fe200008f0eff */
[----:B------:R-:W-:Y:S01]  /*9f20*/  VIADD R17, R15, UR5 ;  /* 0x000000050f117c36 */ /* 0x000fe20008000000 */
[----:B------:R-:W-:Y:S02]  /*9f30*/  LEA.HI.X.SX32 R9, R11, R2, 0x1, P6 ;  /* 0x000000020b097211 */ /* 0x000fe400030f0eff */
[-C--:B------:R-:W-:Y:S01]  /*9f40*/  IADD3 R10, P6, R13, R0.reuse, RZ ;  /* 0x000000000d0a7210 */ /* 0x080fe20007fde0ff */
[----:B------:R0:W-:Y:S01]  /*9f50*/  @P4 STG.E.U8 desc[UR12][R6.64], R21 ;  /* 0x0000001506004986 */ /* 0x0001e2000c10110c */
[----:B------:R-:W-:-:S02]  /*9f60*/  IADD3 R12, P1, R15, R0, RZ ;  /* 0x000000000f0c7210 */ /* 0x000fc40007f3e0ff */
[-C--:B------:R-:W-:Y:S01]  /*9f70*/  LEA.HI.X.SX32 R11, R13, R2.reuse, 0x1, P6 ;  /* 0x000000020d0b7211 */ /* 0x080fe200030f0eff */
[----:B------:R0:W-:Y:S01]  /*9f80*/  @P3 STG.E.U8 desc[UR12][R8.64], R19 ;  /* 0x0000001308003986 */ /* 0x0001e2000c10110c */
[----:B------:R-:W-:Y:S02]  /*9f90*/  LEA.HI.X.SX32 R13, R15, R2, 0x1, P1 ;  /* 0x000000020f0d7211 */ /* 0x000fe400008f0eff */
[----:B------:R-:W-:Y:S02]  /*9fa0*/  ISETP.LT.AND P1, PT, R3, UR6, !P0 ;  /* 0x0000000603007c0c */ /* 0x000fe4000c721270 */
[----:B------:R-:W-:Y:S02]  /*9fb0*/  ISETP.LT.AND P0, PT, R181, UR4, !P0 ;  /* 0x00000004b5007c0c */ /* 0x000fe4000c701270 */
[----:B------:R-:W-:Y:S02]  /*9fc0*/  IADD3 R14, P6, R17, R0, RZ ;  /* 0x00000000110e7210 */ /* 0x000fe40007fde0ff */
[----:B------:R-:W-:-:S02]  /*9fd0*/  PRMT R3, R247, 0x7773, RZ ;  /* 0x00007773f7037816 */ /* 0x000fc400000000ff */
[----:B------:R-:W-:Y:S02]  /*9fe0*/  LEA.HI.X.SX32 R15, R17, R2, 0x1, P6 ;  /* 0x00000002110f7211 */ /* 0x000fe400030f0eff */
[----:B------:R-:W-:Y:S02]  /*9ff0*/  PRMT R17, R246, 0x7773, RZ ;  /* 0x00007773f6117816 */ /* 0x000fe400000000ff */
[----:B------:R-:W-:-:S03]  /*a000*/  PRMT R247, R247, 0x7772, RZ ;  /* 0x00007772f7f77816 */ /* 0x000fc600000000ff */
[----:B------:R0:W-:Y:S04]  /*a010*/  @P2 STG.E.U8 desc[UR12][R10.64], R17 ;  /* 0x000000110a002986 */ /* 0x0001e8000c10110c */
[----:B------:R0:W-:Y:S01]  /*a020*/  @P1 STG.E.U8 desc[UR12][R12.64], R247 ;  /* 0x000000f70c001986 */ /* 0x0001e2000c10110c */
[----:B------:R-:W-:Y:S05]  /*a030*/  @!P0 EXIT ;  /* 0x000000000000894d */ /* 0x000fea0003800000 */
[----:B------:R-:W-:Y:S01]  /*a040*/  STG.E.U8 desc[UR12][R14.64], R3 ;  /* 0x000000030e007986 */ /* 0x000fe2000c10110c */
[----:B------:R-:W-:Y:S05]  /*a050*/  EXIT ;  /* 0x000000000000794d */ /* 0x000fea0003800000 */
.L_x_2:
[----:B------:R-:W-:-:S00]  /*a060*/  BRA `(.L_x_2) ;  /* 0xfffffffc00fc7947 */ /* 0x000fc0000383ffff */
[----:B------:R-:W-:-:S00]  /*a070*/  NOP ;  /* 0x0000000000007918 */ /* 0x000fc00000000000 */
        /* <DEDUP_REMOVED lines=8> */
.L_x_3:


//--------------------- .nv.shared.matmul_kernel  --------------------------
	.section	.nv.shared.matmul_kernel,"aw",@nobits
	.sectionflags	@""
	.align	16
	.zero		1024


//--------------------- .nv.shared.reserved.0     --------------------------
	.section	.nv.shared.reserved.0,"aw",@nobits
	.weak		__nv_reservedSMEM_offset_0_alias
	.size		__nv_reservedSMEM_offset_0_alias, 0, 0
	.other		__nv_reservedSMEM_offset_0_alias,@"STO_CUDA_RESERVED_SHARED STV_DEFAULT"
__nv_reservedSMEM_offset_0_alias:
	.zero		0


//--------------------- .nv.constant0.matmul_kernel --------------------------
	.section	.nv.constant0.matmul_kernel,"a",@progbits
	.sectionflags	@""
	.align	4
.nv.constant0.matmul_kernel:
	.zero		608


//--------------------- SYMBOLS --------------------------

	.type		.nv.reservedSmem.offset0,@object
	.size		.nv.reservedSmem.offset0,0x4
